//
// Generated by NVIDIA NVVM Compiler
//
// Compiler Build ID: CL-36424714
// Cuda compilation tools, release 13.0, V13.0.88
// Based on NVVM 20.0.0
//

.version 9.0
.target sm_100
.address_size 64

	// .globl	_Z7KsumallPfPPiiii
.extern .func  (.param .b32 func_retval0) vprintf
(
	.param .b64 vprintf_param_0,
	.param .b64 vprintf_param_1
)
;
.global .align 1 .b8 $str[32] = {116, 109, 112, 61, 37, 100, 32, 115, 117, 109, 87, 101, 105, 103, 104, 116, 115, 67, 61, 37, 102, 32, 119, 105, 100, 116, 104, 61, 37, 100, 10};
.global .align 1 .b8 $str$1[23] = {66, 76, 75, 40, 37, 100, 44, 37, 100, 41, 44, 32, 84, 72, 40, 37, 100, 44, 37, 100, 41, 10};

.visible .entry _Z7KsumallPfPPiiii(
	.param .u64 .ptr .align 1 _Z7KsumallPfPPiiii_param_0,
	.param .u64 .ptr .align 1 _Z7KsumallPfPPiiii_param_1,
	.param .u32 _Z7KsumallPfPPiiii_param_2,
	.param .u32 _Z7KsumallPfPPiiii_param_3,
	.param .u32 _Z7KsumallPfPPiiii_param_4
)
{
	.reg .pred 	%p<13>;
	.reg .b32 	%r<65>;
	.reg .b32 	%f<5>;
	.reg .b64 	%rd<111>;
	.reg .b64 	%fd<83>;

	ld.param.u64 	%rd8, [_Z7KsumallPfPPiiii_param_0];
	ld.param.u64 	%rd9, [_Z7KsumallPfPPiiii_param_1];
	ld.param.u32 	%r17, [_Z7KsumallPfPPiiii_param_2];
	ld.param.u32 	%r18, [_Z7KsumallPfPPiiii_param_3];
	ld.param.u32 	%r19, [_Z7KsumallPfPPiiii_param_4];
	cvta.to.global.u64 	%rd1, %rd9;
	mov.u32 	%r21, %ctaid.x;
	mov.u32 	%r22, %ntid.x;
	mov.u32 	%r23, %tid.x;
	mad.lo.s32 	%r24, %r21, %r22, %r23;
	mov.u32 	%r25, %ctaid.y;
	mov.u32 	%r26, %ntid.y;
	mov.u32 	%r27, %tid.y;
	mad.lo.s32 	%r28, %r25, %r26, %r27;
	mad.lo.s32 	%r1, %r18, %r28, %r24;
	setp.ge.s32 	%p1, %r24, %r18;
	setp.ge.s32 	%p2, %r28, %r19;
	or.pred  	%p3, %p1, %p2;
	@%p3 bra 	$L__BB0_16;
	setp.lt.s32 	%p4, %r17, 1;
	mov.f32 	%f4, 0f00000000;
	@%p4 bra 	$L__BB0_15;
	and.b32  	%r2, %r17, 15;
	setp.lt.u32 	%p5, %r17, 16;
	mov.f64 	%fd82, 0d0000000000000000;
	mov.b32 	%r62, 0;
	@%p5 bra 	$L__BB0_5;
	and.b32  	%r62, %r17, 2147483632;
	neg.s32 	%r60, %r62;
	add.s64 	%rd109, %rd1, 64;
	mov.f64 	%fd82, 0d0000000000000000;
	mul.wide.s32 	%rd12, %r1, 4;
$L__BB0_4:
	.pragma "nounroll";
	ld.global.u64 	%rd10, [%rd109+-64];
	cvta.to.global.u64 	%rd11, %rd10;
	add.s64 	%rd13, %rd11, %rd12;
	ld.global.u32 	%r31, [%rd13];
	cvt.rn.f64.s32 	%fd17, %r31;
	add.f64 	%fd18, %fd82, %fd17;
	ld.global.u64 	%rd14, [%rd109+-56];
	cvta.to.global.u64 	%rd15, %rd14;
	add.s64 	%rd16, %rd15, %rd12;
	ld.global.u32 	%r32, [%rd16];
	cvt.rn.f64.s32 	%fd19, %r32;
	add.f64 	%fd20, %fd18, %fd19;
	ld.global.u64 	%rd17, [%rd109+-48];
	cvta.to.global.u64 	%rd18, %rd17;
	add.s64 	%rd19, %rd18, %rd12;
	ld.global.u32 	%r33, [%rd19];
	cvt.rn.f64.s32 	%fd21, %r33;
	add.f64 	%fd22, %fd20, %fd21;
	ld.global.u64 	%rd20, [%rd109+-40];
	cvta.to.global.u64 	%rd21, %rd20;
	add.s64 	%rd22, %rd21, %rd12;
	ld.global.u32 	%r34, [%rd22];
	cvt.rn.f64.s32 	%fd23, %r34;
	add.f64 	%fd24, %fd22, %fd23;
	ld.global.u64 	%rd23, [%rd109+-32];
	cvta.to.global.u64 	%rd24, %rd23;
	add.s64 	%rd25, %rd24, %rd12;
	ld.global.u32 	%r35, [%rd25];
	cvt.rn.f64.s32 	%fd25, %r35;
	add.f64 	%fd26, %fd24, %fd25;
	ld.global.u64 	%rd26, [%rd109+-24];
	cvta.to.global.u64 	%rd27, %rd26;
	add.s64 	%rd28, %rd27, %rd12;
	ld.global.u32 	%r36, [%rd28];
	cvt.rn.f64.s32 	%fd27, %r36;
	add.f64 	%fd28, %fd26, %fd27;
	ld.global.u64 	%rd29, [%rd109+-16];
	cvta.to.global.u64 	%rd30, %rd29;
	add.s64 	%rd31, %rd30, %rd12;
	ld.global.u32 	%r37, [%rd31];
	cvt.rn.f64.s32 	%fd29, %r37;
	add.f64 	%fd30, %fd28, %fd29;
	ld.global.u64 	%rd32, [%rd109+-8];
	cvta.to.global.u64 	%rd33, %rd32;
	add.s64 	%rd34, %rd33, %rd12;
	ld.global.u32 	%r38, [%rd34];
	cvt.rn.f64.s32 	%fd31, %r38;
	add.f64 	%fd32, %fd30, %fd31;
	ld.global.u64 	%rd35, [%rd109];
	cvta.to.global.u64 	%rd36, %rd35;
	add.s64 	%rd37, %rd36, %rd12;
	ld.global.u32 	%r39, [%rd37];
	cvt.rn.f64.s32 	%fd33, %r39;
	add.f64 	%fd34, %fd32, %fd33;
	ld.global.u64 	%rd38, [%rd109+8];
	cvta.to.global.u64 	%rd39, %rd38;
	add.s64 	%rd40, %rd39, %rd12;
	ld.global.u32 	%r40, [%rd40];
	cvt.rn.f64.s32 	%fd35, %r40;
	add.f64 	%fd36, %fd34, %fd35;
	ld.global.u64 	%rd41, [%rd109+16];
	cvta.to.global.u64 	%rd42, %rd41;
	add.s64 	%rd43, %rd42, %rd12;
	ld.global.u32 	%r41, [%rd43];
	cvt.rn.f64.s32 	%fd37, %r41;
	add.f64 	%fd38, %fd36, %fd37;
	ld.global.u64 	%rd44, [%rd109+24];
	cvta.to.global.u64 	%rd45, %rd44;
	add.s64 	%rd46, %rd45, %rd12;
	ld.global.u32 	%r42, [%rd46];
	cvt.rn.f64.s32 	%fd39, %r42;
	add.f64 	%fd40, %fd38, %fd39;
	ld.global.u64 	%rd47, [%rd109+32];
	cvta.to.global.u64 	%rd48, %rd47;
	add.s64 	%rd49, %rd48, %rd12;
	ld.global.u32 	%r43, [%rd49];
	cvt.rn.f64.s32 	%fd41, %r43;
	add.f64 	%fd42, %fd40, %fd41;
	ld.global.u64 	%rd50, [%rd109+40];
	cvta.to.global.u64 	%rd51, %rd50;
	add.s64 	%rd52, %rd51, %rd12;
	ld.global.u32 	%r44, [%rd52];
	cvt.rn.f64.s32 	%fd43, %r44;
	add.f64 	%fd44, %fd42, %fd43;
	ld.global.u64 	%rd53, [%rd109+48];
	cvta.to.global.u64 	%rd54, %rd53;
	add.s64 	%rd55, %rd54, %rd12;
	ld.global.u32 	%r45, [%rd55];
	cvt.rn.f64.s32 	%fd45, %r45;
	add.f64 	%fd46, %fd44, %fd45;
	ld.global.u64 	%rd56, [%rd109+56];
	cvta.to.global.u64 	%rd57, %rd56;
	add.s64 	%rd58, %rd57, %rd12;
	ld.global.u32 	%r46, [%rd58];
	cvt.rn.f64.s32 	%fd47, %r46;
	add.f64 	%fd82, %fd46, %fd47;
	add.s32 	%r60, %r60, 16;
	add.s64 	%rd109, %rd109, 128;
	setp.ne.s32 	%p6, %r60, 0;
	@%p6 bra 	$L__BB0_4;
$L__BB0_5:
	setp.eq.s32 	%p7, %r2, 0;
	@%p7 bra 	$L__BB0_14;
	and.b32  	%r8, %r17, 7;
	setp.lt.u32 	%p8, %r2, 8;
	@%p8 bra 	$L__BB0_8;
	mul.wide.u32 	%rd59, %r62, 8;
	add.s64 	%rd60, %rd1, %rd59;
	ld.global.u64 	%rd61, [%rd60];
	cvta.to.global.u64 	%rd62, %rd61;
	mul.wide.s32 	%rd63, %r1, 4;
	add.s64 	%rd64, %rd62, %rd63;
	ld.global.u32 	%r47, [%rd64];
	cvt.rn.f64.s32 	%fd49, %r47;
	add.f64 	%fd50, %fd82, %fd49;
	ld.global.u64 	%rd65, [%rd60+8];
	cvta.to.global.u64 	%rd66, %rd65;
	add.s64 	%rd67, %rd66, %rd63;
	ld.global.u32 	%r48, [%rd67];
	cvt.rn.f64.s32 	%fd51, %r48;
	add.f64 	%fd52, %fd50, %fd51;
	ld.global.u64 	%rd68, [%rd60+16];
	cvta.to.global.u64 	%rd69, %rd68;
	add.s64 	%rd70, %rd69, %rd63;
	ld.global.u32 	%r49, [%rd70];
	cvt.rn.f64.s32 	%fd53, %r49;
	add.f64 	%fd54, %fd52, %fd53;
	ld.global.u64 	%rd71, [%rd60+24];
	cvta.to.global.u64 	%rd72, %rd71;
	add.s64 	%rd73, %rd72, %rd63;
	ld.global.u32 	%r50, [%rd73];
	cvt.rn.f64.s32 	%fd55, %r50;
	add.f64 	%fd56, %fd54, %fd55;
	ld.global.u64 	%rd74, [%rd60+32];
	cvta.to.global.u64 	%rd75, %rd74;
	add.s64 	%rd76, %rd75, %rd63;
	ld.global.u32 	%r51, [%rd76];
	cvt.rn.f64.s32 	%fd57, %r51;
	add.f64 	%fd58, %fd56, %fd57;
	ld.global.u64 	%rd77, [%rd60+40];
	cvta.to.global.u64 	%rd78, %rd77;
	add.s64 	%rd79, %rd78, %rd63;
	ld.global.u32 	%r52, [%rd79];
	cvt.rn.f64.s32 	%fd59, %r52;
	add.f64 	%fd60, %fd58, %fd59;
	ld.global.u64 	%rd80, [%rd60+48];
	cvta.to.global.u64 	%rd81, %rd80;
	add.s64 	%rd82, %rd81, %rd63;
	ld.global.u32 	%r53, [%rd82];
	cvt.rn.f64.s32 	%fd61, %r53;
	add.f64 	%fd62, %fd60, %fd61;
	ld.global.u64 	%rd83, [%rd60+56];
	cvta.to.global.u64 	%rd84, %rd83;
	add.s64 	%rd85, %rd84, %rd63;
	ld.global.u32 	%r54, [%rd85];
	cvt.rn.f64.s32 	%fd63, %r54;
	add.f64 	%fd82, %fd62, %fd63;
	add.s32 	%r62, %r62, 8;
$L__BB0_8:
	setp.eq.s32 	%p9, %r8, 0;
	@%p9 bra 	$L__BB0_14;
	and.b32  	%r11, %r17, 3;
	setp.lt.u32 	%p10, %r8, 4;
	@%p10 bra 	$L__BB0_11;
	mul.wide.u32 	%rd86, %r62, 8;
	add.s64 	%rd87, %rd1, %rd86;
	ld.global.u64 	%rd88, [%rd87];
	cvta.to.global.u64 	%rd89, %rd88;
	mul.wide.s32 	%rd90, %r1, 4;
	add.s64 	%rd91, %rd89, %rd90;
	ld.global.u32 	%r55, [%rd91];
	cvt.rn.f64.s32 	%fd65, %r55;
	add.f64 	%fd66, %fd82, %fd65;
	ld.global.u64 	%rd92, [%rd87+8];
	cvta.to.global.u64 	%rd93, %rd92;
	add.s64 	%rd94, %rd93, %rd90;
	ld.global.u32 	%r56, [%rd94];
	cvt.rn.f64.s32 	%fd67, %r56;
	add.f64 	%fd68, %fd66, %fd67;
	ld.global.u64 	%rd95, [%rd87+16];
	cvta.to.global.u64 	%rd96, %rd95;
	add.s64 	%rd97, %rd96, %rd90;
	ld.global.u32 	%r57, [%rd97];
	cvt.rn.f64.s32 	%fd69, %r57;
	add.f64 	%fd70, %fd68, %fd69;
	ld.global.u64 	%rd98, [%rd87+24];
	cvta.to.global.u64 	%rd99, %rd98;
	add.s64 	%rd100, %rd99, %rd90;
	ld.global.u32 	%r58, [%rd100];
	cvt.rn.f64.s32 	%fd71, %r58;
	add.f64 	%fd82, %fd70, %fd71;
	add.s32 	%r62, %r62, 4;
$L__BB0_11:
	setp.eq.s32 	%p11, %r11, 0;
	@%p11 bra 	$L__BB0_14;
	mul.wide.u32 	%rd101, %r62, 8;
	add.s64 	%rd110, %rd1, %rd101;
	neg.s32 	%r64, %r11;
	mul.wide.s32 	%rd104, %r1, 4;
$L__BB0_13:
	.pragma "nounroll";
	ld.global.u64 	%rd102, [%rd110];
	cvta.to.global.u64 	%rd103, %rd102;
	add.s64 	%rd105, %rd103, %rd104;
	ld.global.u32 	%r59, [%rd105];
	cvt.rn.f64.s32 	%fd72, %r59;
	add.f64 	%fd82, %fd82, %fd72;
	add.s64 	%rd110, %rd110, 8;
	add.s32 	%r64, %r64, 1;
	setp.ne.s32 	%p12, %r64, 0;
	@%p12 bra 	$L__BB0_13;
$L__BB0_14:
	add.f64 	%fd73, %fd82, %fd82;
	cvt.rn.f32.f64 	%f4, %fd73;
$L__BB0_15:
	cvta.to.global.u64 	%rd106, %rd8;
	mul.wide.s32 	%rd107, %r1, 4;
	add.s64 	%rd108, %rd106, %rd107;
	st.global.f32 	[%rd108], %f4;
$L__BB0_16:
	ret;

}
	// .globl	_Z5KmultPiPfS_ii
.visible .entry _Z5KmultPiPfS_ii(
	.param .u64 .ptr .align 1 _Z5KmultPiPfS_ii_param_0,
	.param .u64 .ptr .align 1 _Z5KmultPiPfS_ii_param_1,
	.param .u64 .ptr .align 1 _Z5KmultPiPfS_ii_param_2,
	.param .u32 _Z5KmultPiPfS_ii_param_3,
	.param .u32 _Z5KmultPiPfS_ii_param_4
)
{
	.reg .pred 	%p<4>;
	.reg .b32 	%r<16>;
	.reg .b32 	%f<2>;
	.reg .b64 	%rd<11>;
	.reg .b64 	%fd<4>;

	ld.param.u64 	%rd1, [_Z5KmultPiPfS_ii_param_0];
	ld.param.u64 	%rd2, [_Z5KmultPiPfS_ii_param_1];
	ld.param.u64 	%rd3, [_Z5KmultPiPfS_ii_param_2];
	ld.param.u32 	%r2, [_Z5KmultPiPfS_ii_param_3];
	ld.param.u32 	%r3, [_Z5KmultPiPfS_ii_param_4];
	mov.u32 	%r5, %ctaid.x;
	mov.u32 	%r6, %ntid.x;
	mov.u32 	%r7, %tid.x;
	mad.lo.s32 	%r8, %r5, %r6, %r7;
	mov.u32 	%r9, %ctaid.y;
	mov.u32 	%r10, %ntid.y;
	mov.u32 	%r11, %tid.y;
	mad.lo.s32 	%r12, %r9, %r10, %r11;
	mad.lo.s32 	%r1, %r2, %r12, %r8;
	setp.ge.s32 	%p1, %r8, %r2;
	setp.ge.s32 	%p2, %r12, %r3;
	or.pred  	%p3, %p1, %p2;
	@%p3 bra 	$L__BB1_2;
	cvta.to.global.u64 	%rd4, %rd1;
	cvta.to.global.u64 	%rd5, %rd2;
	cvta.to.global.u64 	%rd6, %rd3;
	mul.wide.s32 	%rd7, %r1, 4;
	add.s64 	%rd8, %rd4, %rd7;
	ld.global.u32 	%r14, [%rd8];
	cvt.rn.f64.s32 	%fd1, %r14;
	add.s64 	%rd9, %rd5, %rd7;
	ld.global.f32 	%f1, [%rd9];
	cvt.f64.f32 	%fd2, %f1;
	mul.f64 	%fd3, %fd1, %fd2;
	cvt.rzi.s32.f64 	%r15, %fd3;
	add.s64 	%rd10, %rd6, %rd7;
	st.global.u32 	[%rd10], %r15;
$L__BB1_2:
	ret;

}
	// .globl	_Z8Ksmooth1PfPiPKfiii
.visible .entry _Z8Ksmooth1PfPiPKfiii(
	.param .u64 .ptr .align 1 _Z8Ksmooth1PfPiPKfiii_param_0,
	.param .u64 .ptr .align 1 _Z8Ksmooth1PfPiPKfiii_param_1,
	.param .u64 .ptr .align 1 _Z8Ksmooth1PfPiPKfiii_param_2,
	.param .u32 _Z8Ksmooth1PfPiPKfiii_param_3,
	.param .u32 _Z8Ksmooth1PfPiPKfiii_param_4,
	.param .u32 _Z8Ksmooth1PfPiPKfiii_param_5
)
{
	.local .align 8 .b8 	__local_depot2[24];
	.reg .b64 	%SP;
	.reg .b64 	%SPL;
	.reg .pred 	%p<28>;
	.reg .b32 	%r<40>;
	.reg .b32 	%f<43>;
	.reg .b64 	%rd<163>;
	.reg .b64 	%fd<12>;

	mov.u64 	%SPL, __local_depot2;
	cvta.local.u64 	%SP, %SPL;
	ld.param.u64 	%rd53, [_Z8Ksmooth1PfPiPKfiii_param_0];
	ld.param.u64 	%rd51, [_Z8Ksmooth1PfPiPKfiii_param_1];
	ld.param.u64 	%rd52, [_Z8Ksmooth1PfPiPKfiii_param_2];
	ld.param.u32 	%r15, [_Z8Ksmooth1PfPiPKfiii_param_3];
	ld.param.u32 	%r16, [_Z8Ksmooth1PfPiPKfiii_param_4];
	ld.param.u32 	%r17, [_Z8Ksmooth1PfPiPKfiii_param_5];
	cvta.to.global.u64 	%rd161, %rd53;
	mov.u32 	%r1, %ctaid.x;
	shl.b32 	%r18, %r1, 6;
	mov.u32 	%r2, %tid.x;
	add.s32 	%r3, %r18, %r2;
	mov.u32 	%r4, %ctaid.y;
	shl.b32 	%r19, %r4, 6;
	mov.u32 	%r5, %tid.y;
	add.s32 	%r6, %r19, %r5;
	setp.ge.s32 	%p1, %r3, %r16;
	@%p1 bra 	$L__BB2_43;
	setp.lt.s32 	%p2, %r15, 0;
	mov.b32 	%r38, 0;
	mov.f64 	%fd10, 0d0000000000000000;
	@%p2 bra 	$L__BB2_23;
	neg.s32 	%r36, %r15;
	cvt.u64.u32 	%rd54, %r6;
	cvt.s64.s32 	%rd2, %r17;
	cvt.s64.s32 	%rd55, %r16;
	mul.lo.s64 	%rd15, %rd55, %rd54;
	add.s64 	%rd56, %rd15, %rd55;
	shl.b64 	%rd3, %rd56, 2;
	mul.wide.s32 	%rd57, %r3, 4;
	add.s64 	%rd4, %rd3, %rd57;
	mul.wide.s32 	%rd5, %r16, 32;
	add.s64 	%rd6, %rd54, 3;
	add.s64 	%rd58, %rd54, 2;
	mul.lo.s64 	%rd59, %rd58, %rd55;
	shl.b64 	%rd7, %rd59, 2;
	mul.lo.s64 	%rd60, %rd6, %rd55;
	shl.b64 	%rd8, %rd60, 2;
	add.s64 	%rd61, %rd54, 4;
	mul.lo.s64 	%rd62, %rd61, %rd55;
	shl.b64 	%rd9, %rd62, 2;
	add.s64 	%rd63, %rd54, 5;
	mul.lo.s64 	%rd64, %rd63, %rd55;
	shl.b64 	%rd10, %rd64, 2;
	add.s64 	%rd65, %rd54, 6;
	mul.lo.s64 	%rd66, %rd65, %rd55;
	shl.b64 	%rd11, %rd66, 2;
	add.s64 	%rd12, %rd11, %rd57;
	add.s64 	%rd67, %rd54, 7;
	mul.lo.s64 	%rd68, %rd67, %rd55;
	shl.b64 	%rd13, %rd68, 2;
	add.s64 	%rd14, %rd13, %rd57;
	cvta.to.global.u64 	%rd16, %rd52;
	cvta.to.global.u64 	%rd17, %rd51;
	mov.f64 	%fd10, 0d0000000000000000;
	mov.b32 	%r38, 0;
$L__BB2_3:
	add.s32 	%r10, %r36, %r3;
	setp.lt.s32 	%p3, %r10, 0;
	setp.ge.s32 	%p4, %r10, %r16;
	or.pred  	%p5, %p3, %p4;
	@%p5 bra 	$L__BB2_22;
	add.s32 	%r38, %r38, 1;
	abs.s32 	%r22, %r36;
	mul.wide.u32 	%rd70, %r22, 4;
	add.s64 	%rd71, %rd16, %rd70;
	ld.global.f32 	%f1, [%rd71];
	cvt.f64.f32 	%fd7, %f1;
	add.f64 	%fd10, %fd10, %fd7;
	cvt.u64.u32 	%rd72, %r10;
	mul.wide.u32 	%rd73, %r10, 4;
	add.s64 	%rd18, %rd3, %rd73;
	add.s64 	%rd19, %rd7, %rd73;
	add.s64 	%rd20, %rd8, %rd73;
	add.s64 	%rd21, %rd9, %rd73;
	add.s64 	%rd22, %rd10, %rd73;
	add.s64 	%rd23, %rd11, %rd73;
	add.s64 	%rd24, %rd13, %rd73;
	add.s64 	%rd74, %rd15, %rd72;
	shl.b64 	%rd25, %rd74, 2;
	mov.b64 	%rd159, 64;
	mov.u64 	%rd156, %rd6;
	mov.u64 	%rd157, %rd17;
	mov.u64 	%rd158, %rd161;
$L__BB2_5:
	add.s64 	%rd75, %rd156, -3;
	setp.ge.u64 	%p6, %rd75, %rd2;
	@%p6 bra 	$L__BB2_7;
	add.s64 	%rd76, %rd157, %rd25;
	ld.global.u32 	%r23, [%rd76];
	cvt.rn.f32.s32 	%f3, %r23;
	cvt.s64.s32 	%rd77, %r3;
	add.s64 	%rd78, %rd15, %rd77;
	shl.b64 	%rd79, %rd78, 2;
	add.s64 	%rd80, %rd158, %rd79;
	ld.global.f32 	%f4, [%rd80];
	fma.rn.f32 	%f5, %f1, %f3, %f4;
	st.global.f32 	[%rd80], %f5;
$L__BB2_7:
	add.s64 	%rd81, %rd156, -2;
	setp.ge.u64 	%p7, %rd81, %rd2;
	@%p7 bra 	$L__BB2_9;
	add.s64 	%rd82, %rd157, %rd18;
	ld.global.u32 	%r24, [%rd82];
	cvt.rn.f32.s32 	%f6, %r24;
	add.s64 	%rd83, %rd158, %rd4;
	ld.global.f32 	%f7, [%rd83];
	fma.rn.f32 	%f8, %f1, %f6, %f7;
	st.global.f32 	[%rd83], %f8;
$L__BB2_9:
	add.s64 	%rd84, %rd156, -1;
	setp.ge.u64 	%p8, %rd84, %rd2;
	@%p8 bra 	$L__BB2_11;
	add.s64 	%rd85, %rd157, %rd19;
	ld.global.u32 	%r25, [%rd85];
	cvt.rn.f32.s32 	%f9, %r25;
	mul.wide.s32 	%rd86, %r3, 4;
	add.s64 	%rd87, %rd7, %rd86;
	add.s64 	%rd88, %rd158, %rd87;
	ld.global.f32 	%f10, [%rd88];
	fma.rn.f32 	%f11, %f1, %f9, %f10;
	st.global.f32 	[%rd88], %f11;
$L__BB2_11:
	setp.ge.u64 	%p9, %rd156, %rd2;
	@%p9 bra 	$L__BB2_13;
	add.s64 	%rd89, %rd157, %rd20;
	ld.global.u32 	%r26, [%rd89];
	cvt.rn.f32.s32 	%f12, %r26;
	mul.wide.s32 	%rd90, %r3, 4;
	add.s64 	%rd91, %rd8, %rd90;
	add.s64 	%rd92, %rd158, %rd91;
	ld.global.f32 	%f13, [%rd92];
	fma.rn.f32 	%f14, %f1, %f12, %f13;
	st.global.f32 	[%rd92], %f14;
$L__BB2_13:
	add.s64 	%rd93, %rd156, 1;
	setp.ge.u64 	%p10, %rd93, %rd2;
	@%p10 bra 	$L__BB2_15;
	add.s64 	%rd94, %rd157, %rd21;
	ld.global.u32 	%r27, [%rd94];
	cvt.rn.f32.s32 	%f15, %r27;
	mul.wide.s32 	%rd95, %r3, 4;
	add.s64 	%rd96, %rd9, %rd95;
	add.s64 	%rd97, %rd158, %rd96;
	ld.global.f32 	%f16, [%rd97];
	fma.rn.f32 	%f17, %f1, %f15, %f16;
	st.global.f32 	[%rd97], %f17;
$L__BB2_15:
	add.s64 	%rd98, %rd156, 2;
	setp.ge.u64 	%p11, %rd98, %rd2;
	@%p11 bra 	$L__BB2_17;
	add.s64 	%rd99, %rd157, %rd22;
	ld.global.u32 	%r28, [%rd99];
	cvt.rn.f32.s32 	%f18, %r28;
	mul.wide.s32 	%rd100, %r3, 4;
	add.s64 	%rd101, %rd10, %rd100;
	add.s64 	%rd102, %rd158, %rd101;
	ld.global.f32 	%f19, [%rd102];
	fma.rn.f32 	%f20, %f1, %f18, %f19;
	st.global.f32 	[%rd102], %f20;
$L__BB2_17:
	add.s64 	%rd103, %rd156, 3;
	setp.ge.u64 	%p12, %rd103, %rd2;
	@%p12 bra 	$L__BB2_19;
	add.s64 	%rd104, %rd157, %rd23;
	ld.global.u32 	%r29, [%rd104];
	cvt.rn.f32.s32 	%f21, %r29;
	add.s64 	%rd105, %rd158, %rd12;
	ld.global.f32 	%f22, [%rd105];
	fma.rn.f32 	%f23, %f1, %f21, %f22;
	st.global.f32 	[%rd105], %f23;
$L__BB2_19:
	add.s64 	%rd106, %rd156, 4;
	setp.ge.u64 	%p13, %rd106, %rd2;
	@%p13 bra 	$L__BB2_21;
	add.s64 	%rd107, %rd157, %rd24;
	ld.global.u32 	%r30, [%rd107];
	cvt.rn.f32.s32 	%f24, %r30;
	add.s64 	%rd108, %rd158, %rd14;
	ld.global.f32 	%f25, [%rd108];
	fma.rn.f32 	%f26, %f1, %f24, %f25;
	st.global.f32 	[%rd108], %f26;
$L__BB2_21:
	add.s64 	%rd159, %rd159, -8;
	add.s64 	%rd158, %rd158, %rd5;
	add.s64 	%rd157, %rd157, %rd5;
	add.s64 	%rd156, %rd156, 8;
	setp.ne.s64 	%p14, %rd159, 0;
	@%p14 bra 	$L__BB2_5;
$L__BB2_22:
	add.s32 	%r13, %r36, 1;
	setp.ne.s32 	%p15, %r36, %r15;
	mov.u32 	%r36, %r13;
	@%p15 bra 	$L__BB2_3;
$L__BB2_23:
	setp.ne.s32 	%p16, %r15, 0;
	setp.neu.f64 	%p17, %fd10, 0d0000000000000000;
	or.pred  	%p18, %p16, %p17;
	@%p18 bra 	$L__BB2_25;
	add.u64 	%rd109, %SP, 0;
	add.u64 	%rd110, %SPL, 0;
	st.local.u32 	[%rd110], %r38;
	st.local.f64 	[%rd110+8], %fd10;
	mov.b32 	%r31, 0;
	st.local.u32 	[%rd110+16], %r31;
	mov.u64 	%rd111, $str;
	cvta.global.u64 	%rd112, %rd111;
	{ // callseq 0, 0
	.param .b64 param0;
	st.param.b64 	[param0], %rd112;
	.param .b64 param1;
	st.param.b64 	[param1], %rd109;
	.param .b32 retval0;
	call.uni (retval0), 
	vprintf, 
	(
	param0, 
	param1
	);
	ld.param.b32 	%r32, [retval0];
	} // callseq 0
	st.local.v2.u32 	[%rd110], {%r1, %r4};
	st.local.v2.u32 	[%rd110+8], {%r2, %r5};
	mov.u64 	%rd113, $str$1;
	cvta.global.u64 	%rd114, %rd113;
	{ // callseq 1, 0
	.param .b64 param0;
	st.param.b64 	[param0], %rd114;
	.param .b64 param1;
	st.param.b64 	[param1], %rd109;
	.param .b32 retval0;
	call.uni (retval0), 
	vprintf, 
	(
	param0, 
	param1
	);
	ld.param.b32 	%r34, [retval0];
	} // callseq 1
$L__BB2_25:
	rcp.rn.f64 	%fd8, %fd10;
	cvt.u64.u32 	%rd116, %r6;
	cvt.s64.s32 	%rd34, %r17;
	cvt.rn.f32.f64 	%f2, %fd8;
	cvt.s64.s32 	%rd117, %r3;
	cvt.s64.s32 	%rd118, %r16;
	mul.lo.s64 	%rd119, %rd118, %rd116;
	add.s64 	%rd120, %rd119, %rd118;
	shl.b64 	%rd121, %rd120, 2;
	mul.wide.s32 	%rd122, %r3, 4;
	add.s64 	%rd35, %rd121, %rd122;
	mul.wide.s32 	%rd36, %r16, 32;
	add.s64 	%rd160, %rd116, 3;
	add.s64 	%rd123, %rd116, 2;
	mul.lo.s64 	%rd124, %rd123, %rd118;
	shl.b64 	%rd125, %rd124, 2;
	add.s64 	%rd38, %rd125, %rd122;
	mul.lo.s64 	%rd126, %rd160, %rd118;
	shl.b64 	%rd127, %rd126, 2;
	add.s64 	%rd39, %rd127, %rd122;
	add.s64 	%rd128, %rd116, 4;
	mul.lo.s64 	%rd129, %rd128, %rd118;
	shl.b64 	%rd130, %rd129, 2;
	add.s64 	%rd40, %rd130, %rd122;
	add.s64 	%rd131, %rd116, 5;
	mul.lo.s64 	%rd132, %rd131, %rd118;
	shl.b64 	%rd133, %rd132, 2;
	add.s64 	%rd41, %rd133, %rd122;
	add.s64 	%rd134, %rd116, 6;
	mul.lo.s64 	%rd135, %rd134, %rd118;
	shl.b64 	%rd136, %rd135, 2;
	add.s64 	%rd42, %rd136, %rd122;
	add.s64 	%rd137, %rd116, 7;
	mul.lo.s64 	%rd138, %rd137, %rd118;
	shl.b64 	%rd139, %rd138, 2;
	add.s64 	%rd43, %rd139, %rd122;
	add.s64 	%rd140, %rd119, %rd117;
	shl.b64 	%rd44, %rd140, 2;
	mov.b64 	%rd162, 64;
$L__BB2_26:
	add.s64 	%rd141, %rd160, -3;
	setp.ge.u64 	%p19, %rd141, %rd34;
	@%p19 bra 	$L__BB2_28;
	add.s64 	%rd142, %rd161, %rd44;
	ld.global.f32 	%f27, [%rd142];
	mul.f32 	%f28, %f27, %f2;
	st.global.f32 	[%rd142], %f28;
$L__BB2_28:
	add.s64 	%rd143, %rd160, -2;
	setp.ge.u64 	%p20, %rd143, %rd34;
	@%p20 bra 	$L__BB2_30;
	add.s64 	%rd144, %rd161, %rd35;
	ld.global.f32 	%f29, [%rd144];
	mul.f32 	%f30, %f29, %f2;
	st.global.f32 	[%rd144], %f30;
$L__BB2_30:
	add.s64 	%rd145, %rd160, -1;
	setp.ge.u64 	%p21, %rd145, %rd34;
	@%p21 bra 	$L__BB2_32;
	add.s64 	%rd146, %rd161, %rd38;
	ld.global.f32 	%f31, [%rd146];
	mul.f32 	%f32, %f31, %f2;
	st.global.f32 	[%rd146], %f32;
$L__BB2_32:
	setp.ge.u64 	%p22, %rd160, %rd34;
	@%p22 bra 	$L__BB2_34;
	add.s64 	%rd147, %rd161, %rd39;
	ld.global.f32 	%f33, [%rd147];
	mul.f32 	%f34, %f33, %f2;
	st.global.f32 	[%rd147], %f34;
$L__BB2_34:
	add.s64 	%rd148, %rd160, 1;
	setp.ge.u64 	%p23, %rd148, %rd34;
	@%p23 bra 	$L__BB2_36;
	add.s64 	%rd149, %rd161, %rd40;
	ld.global.f32 	%f35, [%rd149];
	mul.f32 	%f36, %f35, %f2;
	st.global.f32 	[%rd149], %f36;
$L__BB2_36:
	add.s64 	%rd150, %rd160, 2;
	setp.ge.u64 	%p24, %rd150, %rd34;
	@%p24 bra 	$L__BB2_38;
	add.s64 	%rd151, %rd161, %rd41;
	ld.global.f32 	%f37, [%rd151];
	mul.f32 	%f38, %f37, %f2;
	st.global.f32 	[%rd151], %f38;
$L__BB2_38:
	add.s64 	%rd152, %rd160, 3;
	setp.ge.u64 	%p25, %rd152, %rd34;
	@%p25 bra 	$L__BB2_40;
	add.s64 	%rd153, %rd161, %rd42;
	ld.global.f32 	%f39, [%rd153];
	mul.f32 	%f40, %f39, %f2;
	st.global.f32 	[%rd153], %f40;
$L__BB2_40:
	add.s64 	%rd154, %rd160, 4;
	setp.ge.u64 	%p26, %rd154, %rd34;
	@%p26 bra 	$L__BB2_42;
	add.s64 	%rd155, %rd161, %rd43;
	ld.global.f32 	%f41, [%rd155];
	mul.f32 	%f42, %f41, %f2;
	st.global.f32 	[%rd155], %f42;
$L__BB2_42:
	add.s64 	%rd162, %rd162, -8;
	add.s64 	%rd161, %rd161, %rd36;
	add.s64 	%rd160, %rd160, 8;
	setp.ne.s64 	%p27, %rd162, 0;
	@%p27 bra 	$L__BB2_26;
$L__BB2_43:
	ret;

}
	// .globl	_Z8Ksmooth2Pfii
.visible .entry _Z8Ksmooth2Pfii(
	.param .u64 .ptr .align 1 _Z8Ksmooth2Pfii_param_0,
	.param .u32 _Z8Ksmooth2Pfii_param_1,
	.param .u32 _Z8Ksmooth2Pfii_param_2
)
{
	.reg .pred 	%p<20>;
	.reg .b32 	%r<13>;
	.reg .b32 	%f<31>;
	.reg .b64 	%rd<120>;
	.reg .b64 	%fd<85>;

	ld.param.u64 	%rd40, [_Z8Ksmooth2Pfii_param_0];
	ld.param.u32 	%r2, [_Z8Ksmooth2Pfii_param_1];
	ld.param.u32 	%r3, [_Z8Ksmooth2Pfii_param_2];
	cvta.to.global.u64 	%rd1, %rd40;
	mov.u32 	%r4, %ctaid.x;
	shl.b32 	%r5, %r4, 6;
	mov.u32 	%r6, %tid.x;
	add.s32 	%r1, %r5, %r6;
	setp.ge.s32 	%p1, %r1, %r2;
	@%p1 bra 	$L__BB3_26;
	cvt.s64.s32 	%rd2, %r3;
	setp.eq.s32 	%p2, %r3, 0;
	mov.f64 	%fd84, 0d0000000000000000;
	@%p2 bra 	$L__BB3_14;
	cvt.s64.s32 	%rd3, %r1;
	cvt.s64.s32 	%rd4, %r2;
	setp.lt.u32 	%p3, %r3, 16;
	mov.f64 	%fd84, 0d0000000000000000;
	mov.b64 	%rd111, 0;
	@%p3 bra 	$L__BB3_5;
	and.b64  	%rd111, %rd2, -16;
	shl.b64 	%rd42, %rd3, 2;
	add.s64 	%rd108, %rd1, %rd42;
	shl.b64 	%rd7, %rd4, 6;
	shl.b64 	%rd8, %rd4, 2;
	mov.f64 	%fd84, 0d0000000000000000;
	mov.u64 	%rd109, %rd111;
$L__BB3_4:
	.pragma "nounroll";
	ld.global.f32 	%f2, [%rd108];
	cvt.f64.f32 	%fd18, %f2;
	add.f64 	%fd19, %fd84, %fd18;
	add.s64 	%rd43, %rd108, %rd8;
	ld.global.f32 	%f3, [%rd43];
	cvt.f64.f32 	%fd20, %f3;
	add.f64 	%fd21, %fd19, %fd20;
	add.s64 	%rd44, %rd43, %rd8;
	ld.global.f32 	%f4, [%rd44];
	cvt.f64.f32 	%fd22, %f4;
	add.f64 	%fd23, %fd21, %fd22;
	add.s64 	%rd45, %rd44, %rd8;
	ld.global.f32 	%f5, [%rd45];
	cvt.f64.f32 	%fd24, %f5;
	add.f64 	%fd25, %fd23, %fd24;
	add.s64 	%rd46, %rd45, %rd8;
	ld.global.f32 	%f6, [%rd46];
	cvt.f64.f32 	%fd26, %f6;
	add.f64 	%fd27, %fd25, %fd26;
	add.s64 	%rd47, %rd46, %rd8;
	ld.global.f32 	%f7, [%rd47];
	cvt.f64.f32 	%fd28, %f7;
	add.f64 	%fd29, %fd27, %fd28;
	add.s64 	%rd48, %rd47, %rd8;
	ld.global.f32 	%f8, [%rd48];
	cvt.f64.f32 	%fd30, %f8;
	add.f64 	%fd31, %fd29, %fd30;
	add.s64 	%rd49, %rd48, %rd8;
	ld.global.f32 	%f9, [%rd49];
	cvt.f64.f32 	%fd32, %f9;
	add.f64 	%fd33, %fd31, %fd32;
	add.s64 	%rd50, %rd49, %rd8;
	ld.global.f32 	%f10, [%rd50];
	cvt.f64.f32 	%fd34, %f10;
	add.f64 	%fd35, %fd33, %fd34;
	add.s64 	%rd51, %rd50, %rd8;
	ld.global.f32 	%f11, [%rd51];
	cvt.f64.f32 	%fd36, %f11;
	add.f64 	%fd37, %fd35, %fd36;
	add.s64 	%rd52, %rd51, %rd8;
	ld.global.f32 	%f12, [%rd52];
	cvt.f64.f32 	%fd38, %f12;
	add.f64 	%fd39, %fd37, %fd38;
	add.s64 	%rd53, %rd52, %rd8;
	ld.global.f32 	%f13, [%rd53];
	cvt.f64.f32 	%fd40, %f13;
	add.f64 	%fd41, %fd39, %fd40;
	add.s64 	%rd54, %rd53, %rd8;
	ld.global.f32 	%f14, [%rd54];
	cvt.f64.f32 	%fd42, %f14;
	add.f64 	%fd43, %fd41, %fd42;
	add.s64 	%rd55, %rd54, %rd8;
	ld.global.f32 	%f15, [%rd55];
	cvt.f64.f32 	%fd44, %f15;
	add.f64 	%fd45, %fd43, %fd44;
	add.s64 	%rd56, %rd55, %rd8;
	ld.global.f32 	%f16, [%rd56];
	cvt.f64.f32 	%fd46, %f16;
	add.f64 	%fd47, %fd45, %fd46;
	add.s64 	%rd57, %rd56, %rd8;
	ld.global.f32 	%f17, [%rd57];
	cvt.f64.f32 	%fd48, %f17;
	add.f64 	%fd84, %fd47, %fd48;
	add.s64 	%rd109, %rd109, -16;
	add.s64 	%rd108, %rd108, %rd7;
	setp.ne.s64 	%p4, %rd109, 0;
	@%p4 bra 	$L__BB3_4;
$L__BB3_5:
	and.b32  	%r7, %r3, 15;
	setp.eq.s32 	%p5, %r7, 0;
	@%p5 bra 	$L__BB3_14;
	and.b64  	%rd58, %rd2, 15;
	add.s64 	%rd59, %rd58, -1;
	setp.lt.u64 	%p6, %rd59, 7;
	@%p6 bra 	$L__BB3_8;
	mad.lo.s64 	%rd60, %rd111, %rd4, %rd3;
	shl.b64 	%rd61, %rd60, 2;
	add.s64 	%rd62, %rd1, %rd61;
	ld.global.f32 	%f18, [%rd62];
	cvt.f64.f32 	%fd50, %f18;
	add.f64 	%fd51, %fd84, %fd50;
	shl.b64 	%rd63, %rd4, 2;
	add.s64 	%rd64, %rd62, %rd63;
	ld.global.f32 	%f19, [%rd64];
	cvt.f64.f32 	%fd52, %f19;
	add.f64 	%fd53, %fd51, %fd52;
	add.s64 	%rd65, %rd64, %rd63;
	ld.global.f32 	%f20, [%rd65];
	cvt.f64.f32 	%fd54, %f20;
	add.f64 	%fd55, %fd53, %fd54;
	add.s64 	%rd66, %rd65, %rd63;
	ld.global.f32 	%f21, [%rd66];
	cvt.f64.f32 	%fd56, %f21;
	add.f64 	%fd57, %fd55, %fd56;
	add.s64 	%rd67, %rd66, %rd63;
	ld.global.f32 	%f22, [%rd67];
	cvt.f64.f32 	%fd58, %f22;
	add.f64 	%fd59, %fd57, %fd58;
	add.s64 	%rd68, %rd67, %rd63;
	ld.global.f32 	%f23, [%rd68];
	cvt.f64.f32 	%fd60, %f23;
	add.f64 	%fd61, %fd59, %fd60;
	add.s64 	%rd69, %rd68, %rd63;
	ld.global.f32 	%f24, [%rd69];
	cvt.f64.f32 	%fd62, %f24;
	add.f64 	%fd63, %fd61, %fd62;
	add.s64 	%rd70, %rd69, %rd63;
	ld.global.f32 	%f25, [%rd70];
	cvt.f64.f32 	%fd64, %f25;
	add.f64 	%fd84, %fd63, %fd64;
	add.s64 	%rd111, %rd111, 8;
$L__BB3_8:
	and.b32  	%r8, %r3, 7;
	setp.eq.s32 	%p7, %r8, 0;
	@%p7 bra 	$L__BB3_14;
	and.b64  	%rd71, %rd2, 7;
	add.s64 	%rd72, %rd71, -1;
	setp.lt.u64 	%p8, %rd72, 3;
	@%p8 bra 	$L__BB3_11;
	mad.lo.s64 	%rd73, %rd111, %rd4, %rd3;
	shl.b64 	%rd74, %rd73, 2;
	add.s64 	%rd75, %rd1, %rd74;
	ld.global.f32 	%f26, [%rd75];
	cvt.f64.f32 	%fd66, %f26;
	add.f64 	%fd67, %fd84, %fd66;
	shl.b64 	%rd76, %rd4, 2;
	add.s64 	%rd77, %rd75, %rd76;
	ld.global.f32 	%f27, [%rd77];
	cvt.f64.f32 	%fd68, %f27;
	add.f64 	%fd69, %fd67, %fd68;
	add.s64 	%rd78, %rd77, %rd76;
	ld.global.f32 	%f28, [%rd78];
	cvt.f64.f32 	%fd70, %f28;
	add.f64 	%fd71, %fd69, %fd70;
	add.s64 	%rd79, %rd78, %rd76;
	ld.global.f32 	%f29, [%rd79];
	cvt.f64.f32 	%fd72, %f29;
	add.f64 	%fd84, %fd71, %fd72;
	add.s64 	%rd111, %rd111, 4;
$L__BB3_11:
	and.b32  	%r9, %r3, 3;
	setp.eq.s32 	%p9, %r9, 0;
	@%p9 bra 	$L__BB3_14;
	mad.lo.s64 	%rd80, %rd111, %rd4, %rd3;
	shl.b64 	%rd81, %rd80, 2;
	add.s64 	%rd114, %rd1, %rd81;
	shl.b64 	%rd19, %rd4, 2;
	and.b64  	%rd113, %rd2, 3;
$L__BB3_13:
	.pragma "nounroll";
	ld.global.f32 	%f30, [%rd114];
	cvt.f64.f32 	%fd73, %f30;
	add.f64 	%fd84, %fd84, %fd73;
	add.s64 	%rd114, %rd114, %rd19;
	add.s64 	%rd113, %rd113, -1;
	setp.ne.s64 	%p10, %rd113, 0;
	@%p10 bra 	$L__BB3_13;
$L__BB3_14:
	setp.eq.s32 	%p11, %r3, 0;
	@%p11 bra 	$L__BB3_26;
	cvt.rn.f64.s32 	%fd74, %r3;
	div.rn.f64 	%fd75, %fd84, %fd74;
	cvt.rn.f32.f64 	%f1, %fd75;
	cvt.s64.s32 	%rd25, %r1;
	cvt.s64.s32 	%rd26, %r2;
	setp.lt.u32 	%p12, %r3, 8;
	mov.b64 	%rd118, 0;
	@%p12 bra 	$L__BB3_18;
	and.b64  	%rd118, %rd2, -8;
	shl.b64 	%rd83, %rd25, 2;
	add.s64 	%rd115, %rd1, %rd83;
	shl.b64 	%rd29, %rd26, 5;
	shl.b64 	%rd30, %rd26, 2;
	mov.u64 	%rd116, %rd118;
$L__BB3_17:
	.pragma "nounroll";
	st.global.f32 	[%rd115], %f1;
	add.s64 	%rd84, %rd115, %rd30;
	st.global.f32 	[%rd84], %f1;
	add.s64 	%rd85, %rd84, %rd30;
	st.global.f32 	[%rd85], %f1;
	add.s64 	%rd86, %rd85, %rd30;
	st.global.f32 	[%rd86], %f1;
	add.s64 	%rd87, %rd86, %rd30;
	st.global.f32 	[%rd87], %f1;
	add.s64 	%rd88, %rd87, %rd30;
	st.global.f32 	[%rd88], %f1;
	add.s64 	%rd89, %rd88, %rd30;
	st.global.f32 	[%rd89], %f1;
	add.s64 	%rd90, %rd89, %rd30;
	st.global.f32 	[%rd90], %f1;
	add.s64 	%rd116, %rd116, -8;
	add.s64 	%rd115, %rd115, %rd29;
	setp.ne.s64 	%p13, %rd116, 0;
	@%p13 bra 	$L__BB3_17;
$L__BB3_18:
	and.b32  	%r10, %r3, 7;
	setp.eq.s32 	%p14, %r10, 0;
	@%p14 bra 	$L__BB3_26;
	and.b64  	%rd91, %rd2, 7;
	add.s64 	%rd92, %rd91, -1;
	setp.lt.u64 	%p15, %rd92, 3;
	@%p15 bra 	$L__BB3_21;
	mad.lo.s64 	%rd93, %rd118, %rd26, %rd25;
	shl.b64 	%rd94, %rd93, 2;
	add.s64 	%rd95, %rd1, %rd94;
	st.global.f32 	[%rd95], %f1;
	shl.b64 	%rd96, %rd26, 2;
	add.s64 	%rd97, %rd95, %rd96;
	st.global.f32 	[%rd97], %f1;
	add.s64 	%rd98, %rd97, %rd96;
	st.global.f32 	[%rd98], %f1;
	add.s64 	%rd99, %rd98, %rd96;
	st.global.f32 	[%rd99], %f1;
	add.s64 	%rd118, %rd118, 4;
$L__BB3_21:
	and.b32  	%r11, %r3, 3;
	setp.eq.s32 	%p16, %r11, 0;
	@%p16 bra 	$L__BB3_26;
	setp.eq.s32 	%p17, %r11, 1;
	@%p17 bra 	$L__BB3_24;
	mad.lo.s64 	%rd100, %rd118, %rd26, %rd25;
	shl.b64 	%rd101, %rd100, 2;
	add.s64 	%rd102, %rd1, %rd101;
	st.global.f32 	[%rd102], %f1;
	shl.b64 	%rd103, %rd26, 2;
	add.s64 	%rd104, %rd102, %rd103;
	st.global.f32 	[%rd104], %f1;
	add.s64 	%rd118, %rd118, 2;
$L__BB3_24:
	and.b32  	%r12, %r3, 1;
	setp.eq.b32 	%p18, %r12, 1;
	not.pred 	%p19, %p18;
	@%p19 bra 	$L__BB3_26;
	mad.lo.s64 	%rd105, %rd118, %rd26, %rd25;
	shl.b64 	%rd106, %rd105, 2;
	add.s64 	%rd107, %rd1, %rd106;
	st.global.f32 	[%rd107], %f1;
$L__BB3_26:
	ret;

}
	// .globl	_Z14KtransformGrayPKiS0_PiPKfii
.visible .entry _Z14KtransformGrayPKiS0_PiPKfii(
	.param .u64 .ptr .align 1 _Z14KtransformGrayPKiS0_PiPKfii_param_0,
	.param .u64 .ptr .align 1 _Z14KtransformGrayPKiS0_PiPKfii_param_1,
	.param .u64 .ptr .align 1 _Z14KtransformGrayPKiS0_PiPKfii_param_2,
	.param .u64 .ptr .align 1 _Z14KtransformGrayPKiS0_PiPKfii_param_3,
	.param .u32 _Z14KtransformGrayPKiS0_PiPKfii_param_4,
	.param .u32 _Z14KtransformGrayPKiS0_PiPKfii_param_5
)
{
	.reg .pred 	%p<6>;
	.reg .b32 	%r<9>;
	.reg .b32 	%f<2>;
	.reg .b64 	%rd<35>;

	ld.param.u64 	%rd14, [_Z14KtransformGrayPKiS0_PiPKfii_param_0];
	ld.param.u64 	%rd15, [_Z14KtransformGrayPKiS0_PiPKfii_param_1];
	ld.param.u64 	%rd16, [_Z14KtransformGrayPKiS0_PiPKfii_param_2];
	ld.param.u64 	%rd17, [_Z14KtransformGrayPKiS0_PiPKfii_param_3];
	ld.param.u32 	%r2, [_Z14KtransformGrayPKiS0_PiPKfii_param_4];
	ld.param.s32 	%rd1, [_Z14KtransformGrayPKiS0_PiPKfii_param_5];
	setp.eq.s64 	%p1, %rd1, 0;
	@%p1 bra 	$L__BB4_6;
	mov.u32 	%r3, %tid.x;
	mov.u32 	%r4, %ctaid.x;
	shl.b32 	%r5, %r4, 6;
	add.s32 	%r6, %r5, %r3;
	cvt.s64.s32 	%rd2, %r6;
	cvt.s64.s32 	%rd3, %r2;
	cvta.to.global.u64 	%rd4, %rd14;
	cvta.to.global.u64 	%rd5, %rd15;
	cvta.to.global.u64 	%rd6, %rd17;
	cvta.to.global.u64 	%rd7, %rd16;
	mov.b64 	%rd32, 0;
$L__BB4_2:
	mad.lo.s64 	%rd9, %rd32, %rd3, %rd2;
	shl.b64 	%rd20, %rd9, 2;
	add.s64 	%rd21, %rd4, %rd20;
	ld.global.u32 	%r1, [%rd21];
	mov.b64 	%rd33, 0;
$L__BB4_3:
	mad.lo.s64 	%rd22, %rd33, %rd3, %rd2;
	shl.b64 	%rd23, %rd22, 2;
	add.s64 	%rd24, %rd5, %rd23;
	ld.global.u32 	%r7, [%rd24];
	setp.gt.s32 	%p2, %r7, %r1;
	mov.u64 	%rd34, %rd33;
	@%p2 bra 	$L__BB4_5;
	add.s64 	%rd33, %rd33, 1;
	setp.ne.s64 	%p3, %rd33, %rd1;
	mov.u64 	%rd34, %rd1;
	@%p3 bra 	$L__BB4_3;
$L__BB4_5:
	setp.eq.s64 	%p4, %rd34, %rd1;
	selp.s64 	%rd25, -1, 0, %p4;
	add.s64 	%rd26, %rd34, %rd25;
	bar.sync 	0;
	mad.lo.s64 	%rd27, %rd26, %rd3, %rd2;
	shl.b64 	%rd28, %rd27, 2;
	add.s64 	%rd29, %rd6, %rd28;
	ld.global.f32 	%f1, [%rd29];
	cvt.rzi.s32.f32 	%r8, %f1;
	add.s64 	%rd31, %rd7, %rd20;
	st.global.u32 	[%rd31], %r8;
	add.s64 	%rd32, %rd32, 1;
	setp.ne.s64 	%p5, %rd32, %rd1;
	@%p5 bra 	$L__BB4_2;
$L__BB4_6:
	ret;

}


// ===== COMPILED SASS (sm_100) =====

	.target	sm_100

	.elftype	@"ET_EXEC"


//--------------------- .note.nv.tkinfo           --------------------------
	.section	.note.nv.tkinfo,"",@"SHT_NOTE"
	.sectionflags	@"SHF_NOTE_NV_TKINFO"
	.tkinfo
        /*0018*/ 	.word	0x00000002
        /*0030*/ 	.string	""
        /*0030*/ 	.string	"ptxas"
        /*0030*/ 	.string	"Cuda compilation tools, release 13.0, V13.0.88"
        /*0030*/ 	.string	"Build cuda_13.0.r13.0/compiler.36424714_0"
        /*0030*/ 	.string	"-arch sm_100 -m 64 "



//--------------------- .note.nv.cuinfo           --------------------------
	.section	.note.nv.cuinfo,"",@"SHT_NOTE"
	.sectionflags	@"SHF_NOTE_NV_CUINFO"
        /*0018*/ 	.short	0x0002
        /*001a*/ 	.short	0x0064
        /*001c*/ 	.short	0x0082
	.zero		2


//--------------------- .nv.info                  --------------------------
	.section	.nv.info,"",@"SHT_CUDA_INFO"
	.align	4


	//----- nvinfo : EIATTR_REGCOUNT
	.align		4
        /*0000*/ 	.byte	0x04, 0x2f
        /*0002*/ 	.short	(.L_3 - .L_2)
	.align		4
.L_2:
        /*0004*/ 	.word	index@(_Z7KsumallPfPPiiii)
        /*0008*/ 	.word	0x00000020


	//----- nvinfo : EIATTR_FRAME_SIZE
	.align		4
.L_3:
        /*000c*/ 	.byte	0x04, 0x11
        /*000e*/ 	.short	(.L_5 - .L_4)
	.align		4
.L_4:
        /*0010*/ 	.word	index@(_Z7KsumallPfPPiiii)
        /*0014*/ 	.word	0x00000000


	//----- nvinfo : EIATTR_REGCOUNT
	.align		4
.L_5:
        /*0018*/ 	.byte	0x04, 0x2f
        /*001a*/ 	.short	(.L_7 - .L_6)
	.align		4
.L_6:
        /*001c*/ 	.word	index@(_Z5KmultPiPfS_ii)
        /*0020*/ 	.word	0x00000010


	//----- nvinfo : EIATTR_FRAME_SIZE
	.align		4
.L_7:
        /*0024*/ 	.byte	0x04, 0x11
        /*0026*/ 	.short	(.L_9 - .L_8)
	.align		4
.L_8:
        /*0028*/ 	.word	index@(_Z5KmultPiPfS_ii)
        /*002c*/ 	.word	0x00000000


	//----- nvinfo : EIATTR_REGCOUNT
	.align		4
.L_9:
        /*0030*/ 	.byte	0x04, 0x2f
        /*0032*/ 	.short	(.L_11 - .L_10)
	.align		4
.L_10:
        /*0034*/ 	.word	index@(_Z8Ksmooth1PfPiPKfiii)
        /*0038*/ 	.word	0x00000038


	//----- nvinfo : EIATTR_FRAME_SIZE
	.align		4
.L_11:
        /*003c*/ 	.byte	0x04, 0x11
        /*003e*/ 	.short	(.L_13 - .L_12)
	.align		4
.L_12:
        /*0040*/ 	.word	index@($__internal_1_$__cuda_sm20_dblrcp_rn_slowpath_v3)
        /*0044*/ 	.word	0x00000018


	//----- nvinfo : EIATTR_FRAME_SIZE
	.align		4
.L_13:
        /*0048*/ 	.byte	0x04, 0x11
        /*004a*/ 	.short	(.L_15 - .L_14)
	.align		4
.L_14:
        /*004c*/ 	.word	index@(_Z8Ksmooth1PfPiPKfiii)
        /*0050*/ 	.word	0x00000018


	//----- nvinfo : EIATTR_REGCOUNT
	.align		4
.L_15:
        /*0054*/ 	.byte	0x04, 0x2f
        /*0056*/ 	.short	(.L_17 - .L_16)
	.align		4
.L_16:
        /*0058*/ 	.word	index@(_Z8Ksmooth2Pfii)
        /*005c*/ 	.word	0x00000020


	//----- nvinfo : EIATTR_FRAME_SIZE
	.align		4
.L_17:
        /*0060*/ 	.byte	0x04, 0x11
        /*0062*/ 	.short	(.L_19 - .L_18)
	.align		4
.L_18:
        /*0064*/ 	.word	index@($__internal_0_$__cuda_sm20_div_rn_f64_full)
        /*0068*/ 	.word	0x00000000


	//----- nvinfo : EIATTR_FRAME_SIZE
	.align		4
.L_19:
        /*006c*/ 	.byte	0x04, 0x11
        /*006e*/ 	.short	(.L_21 - .L_20)
	.align		4
.L_20:
        /*0070*/ 	.word	index@(_Z8Ksmooth2Pfii)
        /*0074*/ 	.word	0x00000000


	//----- nvinfo : EIATTR_REGCOUNT
	.align		4
.L_21:
        /*0078*/ 	.byte	0x04, 0x2f
        /*007a*/ 	.short	(.L_23 - .L_22)
	.align		4
.L_22:
        /*007c*/ 	.word	index@(_Z14KtransformGrayPKiS0_PiPKfii)
        /*0080*/ 	.word	0x00000014


	//----- nvinfo : EIATTR_FRAME_SIZE
	.align		4
.L_23:
        /*0084*/ 	.byte	0x04, 0x11
        /*0086*/ 	.short	(.L_25 - .L_24)
	.align		4
.L_24:
        /*0088*/ 	.word	index@(_Z14KtransformGrayPKiS0_PiPKfii)
        /*008c*/ 	.word	0x00000000


	//----- nvinfo : EIATTR_MIN_STACK_SIZE
	.align		4
.L_25:
        /*0090*/ 	.byte	0x04, 0x12
        /*0092*/ 	.short	(.L_27 - .L_26)
	.align		4
.L_26:
        /*0094*/ 	.word	index@(_Z14KtransformGrayPKiS0_PiPKfii)
        /*0098*/ 	.word	0x00000000


	//----- nvinfo : EIATTR_MIN_STACK_SIZE
	.align		4
.L_27:
        /*009c*/ 	.byte	0x04, 0x12
        /*009e*/ 	.short	(.L_29 - .L_28)
	.align		4
.L_28:
        /*00a0*/ 	.word	index@(_Z8Ksmooth2Pfii)
        /*00a4*/ 	.word	0x00000000


	//----- nvinfo : EIATTR_MIN_STACK_SIZE
	.align		4
.L_29:
        /*00a8*/ 	.byte	0x04, 0x12
        /*00aa*/ 	.short	(.L_31 - .L_30)
	.align		4
.L_30:
        /*00ac*/ 	.word	index@(_Z8Ksmooth1PfPiPKfiii)
        /*00b0*/ 	.word	0x00000018


	//----- nvinfo : EIATTR_MIN_STACK_SIZE
	.align		4
.L_31:
        /*00b4*/ 	.byte	0x04, 0x12
        /*00b6*/ 	.short	(.L_33 - .L_32)
	.align		4
.L_32:
        /*00b8*/ 	.word	index@(_Z5KmultPiPfS_ii)
        /*00bc*/ 	.word	0x00000000


	//----- nvinfo : EIATTR_MIN_STACK_SIZE
	.align		4
.L_33:
        /*00c0*/ 	.byte	0x04, 0x12
        /*00c2*/ 	.short	(.L_35 - .L_34)
	.align		4
.L_34:
        /*00c4*/ 	.word	index@(_Z7KsumallPfPPiiii)
        /*00c8*/ 	.word	0x00000000
.L_35:


//--------------------- .nv.compat                --------------------------
	.section	.nv.compat,"",@"SHT_CUDA_COMPAT_INFO"
	.align	4
        /*0000*/ 	.byte	0x02, 0x09, 0x00, 0x00, 0x02, 0x02, 0x01, 0x00, 0x02, 0x05, 0x05, 0x00, 0x03, 0x07, 0x01, 0x01
        /*0010*/ 	.byte	0x02, 0x03, 0x00, 0x00, 0x02, 0x06, 0x01, 0x00, 0x04, 0x0b, 0x08, 0x00, 0x01, 0x00, 0x00, 0x00
        /*0020*/ 	.byte	0x00, 0x00, 0x00, 0x00


//--------------------- .nv.info._Z14KtransformGrayPKiS0_PiPKfii --------------------------
	.section	.nv.info._Z14KtransformGrayPKiS0_PiPKfii,"",@"SHT_CUDA_INFO"
	.sectionflags	@""
	.align	4


	//----- nvinfo : EIATTR_CUDA_API_VERSION
	.align		4
        /*0000*/ 	.byte	0x04, 0x37
        /*0002*/ 	.short	(.L_37 - .L_36)
.L_36:
        /*0004*/ 	.word	0x00000082


	//----- nvinfo : EIATTR_KPARAM_INFO
	.align		4
.L_37:
        /*0008*/ 	.byte	0x04, 0x17
        /*000a*/ 	.short	(.L_39 - .L_38)
.L_38:
        /*000c*/ 	.word	0x00000000
        /*0010*/ 	.short	0x0005
        /*0012*/ 	.short	0x0024
        /*0014*/ 	.byte	0x00, 0xf0, 0x11, 0x00


	//----- nvinfo : EIATTR_KPARAM_INFO
	.align		4
.L_39:
        /*0018*/ 	.byte	0x04, 0x17
        /*001a*/ 	.short	(.L_41 - .L_40)
.L_40:
        /*001c*/ 	.word	0x00000000
        /*0020*/ 	.short	0x0004
        /*0022*/ 	.short	0x0020
        /*0024*/ 	.byte	0x00, 0xf0, 0x11, 0x00


	//----- nvinfo : EIATTR_KPARAM_INFO
	.align		4
.L_41:
        /*0028*/ 	.byte	0x04, 0x17
        /*002a*/ 	.short	(.L_43 - .L_42)
.L_42:
        /*002c*/ 	.word	0x00000000
        /*0030*/ 	.short	0x0003
        /*0032*/ 	.short	0x0018
        /*0034*/ 	.byte	0x00, 0xf5, 0x21, 0x00


	//----- nvinfo : EIATTR_KPARAM_INFO
	.align		4
.L_43:
        /*0038*/ 	.byte	0x04, 0x17
        /*003a*/ 	.short	(.L_45 - .L_44)
.L_44:
        /*003c*/ 	.word	0x00000000
        /*0040*/ 	.short	0x0002
        /*0042*/ 	.short	0x0010
        /*0044*/ 	.byte	0x00, 0xf5, 0x21, 0x00


	//----- nvinfo : EIATTR_KPARAM_INFO
	.align		4
.L_45:
        /*0048*/ 	.byte	0x04, 0x17
        /*004a*/ 	.short	(.L_47 - .L_46)
.L_46:
        /*004c*/ 	.word	0x00000000
        /*0050*/ 	.short	0x0001
        /*0052*/ 	.short	0x0008
        /*0054*/ 	.byte	0x00, 0xf5, 0x21, 0x00


	//----- nvinfo : EIATTR_KPARAM_INFO
	.align		4
.L_47:
        /*0058*/ 	.byte	0x04, 0x17
        /*005a*/ 	.short	(.L_49 - .L_48)
.L_48:
        /*005c*/ 	.word	0x00000000
        /*0060*/ 	.short	0x0000
        /*0062*/ 	.short	0x0000
        /*0064*/ 	.byte	0x00, 0xf5, 0x21, 0x00


	//----- nvinfo : EIATTR_SPARSE_MMA_MASK
	.align		4
.L_49:
        /*0068*/ 	.byte	0x03, 0x50
        /*006a*/ 	.short	0x0000


	//----- nvinfo : EIATTR_MAXREG_COUNT
	.align		4
        /*006c*/ 	.byte	0x03, 0x1b
        /*006e*/ 	.short	0x00ff


	//----- nvinfo : EIATTR_NUM_BARRIERS
	.align		4
        /*0070*/ 	.byte	0x02, 0x4c
        /*0072*/ 	.byte	0x01
	.zero		1


	//----- nvinfo : EIATTR_MERCURY_ISA_VERSION
	.align		4
        /*0074*/ 	.byte	0x03, 0x5f
        /*0076*/ 	.short	0x0101


	//----- nvinfo : EIATTR_VRC_CTA_INIT_COUNT
	.align		4
        /*0078*/ 	.byte	0x02, 0x4a
	.zero		1
	.zero		1


	//----- nvinfo : EIATTR_EXIT_INSTR_OFFSETS
	.align		4
        /*007c*/ 	.byte	0x04, 0x1c
        /*007e*/ 	.short	(.L_51 - .L_50)


	//   ....[0]....
.L_50:
        /*0080*/ 	.word	0x00000050


	//   ....[1]....
        /*0084*/ 	.word	0x000004b0


	//----- nvinfo : EIATTR_CRS_STACK_SIZE
	.align		4
.L_51:
        /*0088*/ 	.byte	0x04, 0x1e
        /*008a*/ 	.short	(.L_53 - .L_52)
.L_52:
        /*008c*/ 	.word	0x00000000


	//----- nvinfo : EIATTR_CBANK_PARAM_SIZE
	.align		4
.L_53:
        /*0090*/ 	.byte	0x03, 0x19
        /*0092*/ 	.short	0x0028


	//----- nvinfo : EIATTR_PARAM_CBANK
	.align		4
        /*0094*/ 	.byte	0x04, 0x0a
        /*0096*/ 	.short	(.L_55 - .L_54)
	.align		4
.L_54:
        /*0098*/ 	.word	index@(.nv.constant0._Z14KtransformGrayPKiS0_PiPKfii)
        /*009c*/ 	.short	0x0380
        /*009e*/ 	.short	0x0028


	//----- nvinfo : EIATTR_SW_WAR
	.align		4
.L_55:
        /*00a0*/ 	.byte	0x04, 0x36
        /*00a2*/ 	.short	(.L_57 - .L_56)
.L_56:
        /*00a4*/ 	.word	0x00000008
.L_57:


//--------------------- .nv.info._Z8Ksmooth2Pfii  --------------------------
	.section	.nv.info._Z8Ksmooth2Pfii,"",@"SHT_CUDA_INFO"
	.sectionflags	@""
	.align	4


	//----- nvinfo : EIATTR_CUDA_API_VERSION
	.align		4
        /*0000*/ 	.byte	0x04, 0x37
        /*0002*/ 	.short	(.L_59 - .L_58)
.L_58:
        /*0004*/ 	.word	0x00000082


	//----- nvinfo : EIATTR_KPARAM_INFO
	.align		4
.L_59:
        /*0008*/ 	.byte	0x04, 0x17
        /*000a*/ 	.short	(.L_61 - .L_60)
.L_60:
        /*000c*/ 	.word	0x00000000
        /*0010*/ 	.short	0x0002
        /*0012*/ 	.short	0x000c
        /*0014*/ 	.byte	0x00, 0xf0, 0x11, 0x00


	//----- nvinfo : EIATTR_KPARAM_INFO
	.align		4
.L_61:
        /*0018*/ 	.byte	0x04, 0x17
        /*001a*/ 	.short	(.L_63 - .L_62)
.L_62:
        /*001c*/ 	.word	0x00000000
        /*0020*/ 	.short	0x0001
        /*0022*/ 	.short	0x0008
        /*0024*/ 	.byte	0x00, 0xf0, 0x11, 0x00


	//----- nvinfo : EIATTR_KPARAM_INFO
	.align		4
.L_63:
        /*0028*/ 	.byte	0x04, 0x17
        /*002a*/ 	.short	(.L_65 - .L_64)
.L_64:
        /*002c*/ 	.word	0x00000000
        /*0030*/ 	.short	0x0000
        /*0032*/ 	.short	0x0000
        /*0034*/ 	.byte	0x00, 0xf5, 0x21, 0x00


	//----- nvinfo : EIATTR_SPARSE_MMA_MASK
	.align		4
.L_65:
        /*0038*/ 	.byte	0x03, 0x50
        /*003a*/ 	.short	0x0000


	//----- nvinfo : EIATTR_MAXREG_COUNT
	.align		4
        /*003c*/ 	.byte	0x03, 0x1b
        /*003e*/ 	.short	0x00ff


	//----- nvinfo : EIATTR_MERCURY_ISA_VERSION
	.align		4
        /*0040*/ 	.byte	0x03, 0x5f
        /*0042*/ 	.short	0x0101


	//----- nvinfo : EIATTR_VRC_CTA_INIT_COUNT
	.align		4
        /*0044*/ 	.byte	0x02, 0x4a
	.zero		1
	.zero		1


	//----- nvinfo : EIATTR_EXIT_INSTR_OFFSETS
	.align		4
        /*0048*/ 	.byte	0x04, 0x1c
        /*004a*/ 	.short	(.L_67 - .L_66)


	//   ....[0]....
.L_66:
        /*004c*/ 	.word	0x00000060


	//   ....[1]....
        /*0050*/ 	.word	0x00000ef0


	//   ....[2]....
        /*0054*/ 	.word	0x00001360


	//   ....[3]....
        /*0058*/ 	.word	0x00001540


	//   ....[4]....
        /*005c*/ 	.word	0x00001680


	//   ....[5]....
        /*0060*/ 	.word	0x00001720


	//----- nvinfo : EIATTR_CRS_STACK_SIZE
	.align		4
.L_67:
        /*0064*/ 	.byte	0x04, 0x1e
        /*0066*/ 	.short	(.L_69 - .L_68)
.L_68:
        /*0068*/ 	.word	0x00000000


	//----- nvinfo : EIATTR_CBANK_PARAM_SIZE
	.align		4
.L_69:
        /*006c*/ 	.byte	0x03, 0x19
        /*006e*/ 	.short	0x0010


	//----- nvinfo : EIATTR_PARAM_CBANK
	.align		4
        /*0070*/ 	.byte	0x04, 0x0a
        /*0072*/ 	.short	(.L_71 - .L_70)
	.align		4
.L_70:
        /*0074*/ 	.word	index@(.nv.constant0._Z8Ksmooth2Pfii)
        /*0078*/ 	.short	0x0380
        /*007a*/ 	.short	0x0010


	//----- nvinfo : EIATTR_SW_WAR
	.align		4
.L_71:
        /*007c*/ 	.byte	0x04, 0x36
        /*007e*/ 	.short	(.L_73 - .L_72)
.L_72:
        /*0080*/ 	.word	0x00000008
.L_73:


//--------------------- .nv.info._Z8Ksmooth1PfPiPKfiii --------------------------
	.section	.nv.info._Z8Ksmooth1PfPiPKfiii,"",@"SHT_CUDA_INFO"
	.sectionflags	@""
	.align	4


	//----- nvinfo : EIATTR_CUDA_API_VERSION
	.align		4
        /*0000*/ 	.byte	0x04, 0x37
        /*0002*/ 	.short	(.L_75 - .L_74)
.L_74:
        /*0004*/ 	.word	0x00000082


	//----- nvinfo : EIATTR_KPARAM_INFO
	.align		4
.L_75:
        /*0008*/ 	.byte	0x04, 0x17
        /*000a*/ 	.short	(.L_77 - .L_76)
.L_76:
        /*000c*/ 	.word	0x00000000
        /*0010*/ 	.short	0x0005
        /*0012*/ 	.short	0x0020
        /*0014*/ 	.byte	0x00, 0xf0, 0x11, 0x00


	//----- nvinfo : EIATTR_KPARAM_INFO
	.align		4
.L_77:
        /*0018*/ 	.byte	0x04, 0x17
        /*001a*/ 	.short	(.L_79 - .L_78)
.L_78:
        /*001c*/ 	.word	0x00000000
        /*0020*/ 	.short	0x0004
        /*0022*/ 	.short	0x001c
        /*0024*/ 	.byte	0x00, 0xf0, 0x11, 0x00


	//----- nvinfo : EIATTR_KPARAM_INFO
	.align		4
.L_79:
        /*0028*/ 	.byte	0x04, 0x17
        /*002a*/ 	.short	(.L_81 - .L_80)
.L_80:
        /*002c*/ 	.word	0x00000000
        /*0030*/ 	.short	0x0003
        /*0032*/ 	.short	0x0018
        /*0034*/ 	.byte	0x00, 0xf0, 0x11, 0x00


	//----- nvinfo : EIATTR_KPARAM_INFO
	.align		4
.L_81:
        /*0038*/ 	.byte	0x04, 0x17
        /*003a*/ 	.short	(.L_83 - .L_82)
.L_82:
        /*003c*/ 	.word	0x00000000
        /*0040*/ 	.short	0x0002
        /*0042*/ 	.short	0x0010
        /*0044*/ 	.byte	0x00, 0xf5, 0x21, 0x00


	//----- nvinfo : EIATTR_KPARAM_INFO
	.align		4
.L_83:
        /*0048*/ 	.byte	0x04, 0x17
        /*004a*/ 	.short	(.L_85 - .L_84)
.L_84:
        /*004c*/ 	.word	0x00000000
        /*0050*/ 	.short	0x0001
        /*0052*/ 	.short	0x0008
        /*0054*/ 	.byte	0x00, 0xf5, 0x21, 0x00


	//----- nvinfo : EIATTR_KPARAM_INFO
	.align		4
.L_85:
        /*0058*/ 	.byte	0x04, 0x17
        /*005a*/ 	.short	(.L_87 - .L_86)
.L_86:
        /*005c*/ 	.word	0x00000000
        /*0060*/ 	.short	0x0000
        /*0062*/ 	.short	0x0000
        /*0064*/ 	.byte	0x00, 0xf5, 0x21, 0x00


	//----- nvinfo : EIATTR_SPARSE_MMA_MASK
	.align		4
.L_87:
        /*0068*/ 	.byte	0x03, 0x50
        /*006a*/ 	.short	0x0000


	//----- nvinfo : EIATTR_MAXREG_COUNT
	.align		4
        /*006c*/ 	.byte	0x03, 0x1b
        /*006e*/ 	.short	0x00ff


	//----- nvinfo : EIATTR_EXTERNS
	.align		4
        /*0070*/ 	.byte	0x04, 0x0f
        /*0072*/ 	.short	(.L_89 - .L_88)


	//   ....[0]....
	.align		4
.L_88:
        /*0074*/ 	.word	index@(vprintf)


	//----- nvinfo : EIATTR_MERCURY_ISA_VERSION
	.align		4
.L_89:
        /*0078*/ 	.byte	0x03, 0x5f
        /*007a*/ 	.short	0x0101


	//----- nvinfo : EIATTR_VRC_CTA_INIT_COUNT
	.align		4
        /*007c*/ 	.byte	0x02, 0x4a
	.zero		1
	.zero		1


	//----- nvinfo : EIATTR_SYSCALL_OFFSETS
	.align		4
        /*0080*/ 	.byte	0x04, 0x46
        /*0082*/ 	.short	(.L_91 - .L_90)


	//   ....[0]....
.L_90:
        /*0084*/ 	.word	0x000011c0


	//   ....[1]....
        /*0088*/ 	.word	0x00001280


	//----- nvinfo : EIATTR_EXIT_INSTR_OFFSETS
	.align		4
.L_91:
        /*008c*/ 	.byte	0x04, 0x1c
        /*008e*/ 	.short	(.L_93 - .L_92)


	//   ....[0]....
.L_92:
        /*0090*/ 	.word	0x000000c0


	//   ....[1]....
        /*0094*/ 	.word	0x00001d50


	//----- nvinfo : EIATTR_CRS_STACK_SIZE
	.align		4
.L_93:
        /*0098*/ 	.byte	0x04, 0x1e
        /*009a*/ 	.short	(.L_95 - .L_94)
.L_94:
        /*009c*/ 	.word	0x00000000


	//----- nvinfo : EIATTR_CBANK_PARAM_SIZE
	.align		4
.L_95:
        /*00a0*/ 	.byte	0x03, 0x19
        /*00a2*/ 	.short	0x0024


	//----- nvinfo : EIATTR_PARAM_CBANK
	.align		4
        /*00a4*/ 	.byte	0x04, 0x0a
        /*00a6*/ 	.short	(.L_97 - .L_96)
	.align		4
.L_96:
        /*00a8*/ 	.word	index@(.nv.constant0._Z8Ksmooth1PfPiPKfiii)
        /*00ac*/ 	.short	0x0380
        /*00ae*/ 	.short	0x0024


	//----- nvinfo : EIATTR_SW_WAR
	.align		4
.L_97:
        /*00b0*/ 	.byte	0x04, 0x36
        /*00b2*/ 	.short	(.L_99 - .L_98)
.L_98:
        /*00b4*/ 	.word	0x00000008
.L_99:


//--------------------- .nv.info._Z5KmultPiPfS_ii --------------------------
	.section	.nv.info._Z5KmultPiPfS_ii,"",@"SHT_CUDA_INFO"
	.sectionflags	@""
	.align	4


	//----- nvinfo : EIATTR_CUDA_API_VERSION
	.align		4
        /*0000*/ 	.byte	0x04, 0x37
        /*0002*/ 	.short	(.L_101 - .L_100)
.L_100:
        /*0004*/ 	.word	0x00000082


	//----- nvinfo : EIATTR_KPARAM_INFO
	.align		4
.L_101:
        /*0008*/ 	.byte	0x04, 0x17
        /*000a*/ 	.short	(.L_103 - .L_102)
.L_102:
        /*000c*/ 	.word	0x00000000
        /*0010*/ 	.short	0x0004
        /*0012*/ 	.short	0x001c
        /*0014*/ 	.byte	0x00, 0xf0, 0x11, 0x00


	//----- nvinfo : EIATTR_KPARAM_INFO
	.align		4
.L_103:
        /*0018*/ 	.byte	0x04, 0x17
        /*001a*/ 	.short	(.L_105 - .L_104)
.L_104:
        /*001c*/ 	.word	0x00000000
        /*0020*/ 	.short	0x0003
        /*0022*/ 	.short	0x0018
        /*0024*/ 	.byte	0x00, 0xf0, 0x11, 0x00


	//----- nvinfo : EIATTR_KPARAM_INFO
	.align		4
.L_105:
        /*0028*/ 	.byte	0x04, 0x17
        /*002a*/ 	.short	(.L_107 - .L_106)
.L_106:
        /*002c*/ 	.word	0x00000000
        /*0030*/ 	.short	0x0002
        /*0032*/ 	.short	0x0010
        /*0034*/ 	.byte	0x00, 0xf5, 0x21, 0x00


	//----- nvinfo : EIATTR_KPARAM_INFO
	.align		4
.L_107:
        /*0038*/ 	.byte	0x04, 0x17
        /*003a*/ 	.short	(.L_109 - .L_108)
.L_108:
        /*003c*/ 	.word	0x00000000
        /*0040*/ 	.short	0x0001
        /*0042*/ 	.short	0x0008
        /*0044*/ 	.byte	0x00, 0xf5, 0x21, 0x00


	//----- nvinfo : EIATTR_KPARAM_INFO
	.align		4
.L_109:
        /*0048*/ 	.byte	0x04, 0x17
        /*004a*/ 	.short	(.L_111 - .L_110)
.L_110:
        /*004c*/ 	.word	0x00000000
        /*0050*/ 	.short	0x0000
        /*0052*/ 	.short	0x0000
        /*0054*/ 	.byte	0x00, 0xf5, 0x21, 0x00


	//----- nvinfo : EIATTR_SPARSE_MMA_MASK
	.align		4
.L_111:
        /*0058*/ 	.byte	0x03, 0x50
        /*005a*/ 	.short	0x0000


	//----- nvinfo : EIATTR_MAXREG_COUNT
	.align		4
        /*005c*/ 	.byte	0x03, 0x1b
        /*005e*/ 	.short	0x00ff


	//----- nvinfo : EIATTR_MERCURY_ISA_VERSION
	.align		4
        /*0060*/ 	.byte	0x03, 0x5f
        /*0062*/ 	.short	0x0101


	//----- nvinfo : EIATTR_VRC_CTA_INIT_COUNT
	.align		4
        /*0064*/ 	.byte	0x02, 0x4a
	.zero		1
	.zero		1


	//----- nvinfo : EIATTR_EXIT_INSTR_OFFSETS
	.align		4
        /*0068*/ 	.byte	0x04, 0x1c
        /*006a*/ 	.short	(.L_113 - .L_112)


	//   ....[0]....
.L_112:
        /*006c*/ 	.word	0x000000d0


	//   ....[1]....
        /*0070*/ 	.word	0x000001c0


	//----- nvinfo : EIATTR_CBANK_PARAM_SIZE
	.align		4
.L_113:
        /*0074*/ 	.byte	0x03, 0x19
        /*0076*/ 	.short	0x0020


	//----- nvinfo : EIATTR_PARAM_CBANK
	.align		4
        /*0078*/ 	.byte	0x04, 0x0a
        /*007a*/ 	.short	(.L_115 - .L_114)
	.align		4
.L_114:
        /*007c*/ 	.word	index@(.nv.constant0._Z5KmultPiPfS_ii)
        /*0080*/ 	.short	0x0380
        /*0082*/ 	.short	0x0020


	//----- nvinfo : EIATTR_SW_WAR
	.align		4
.L_115:
        /*0084*/ 	.byte	0x04, 0x36
        /*0086*/ 	.short	(.L_117 - .L_116)
.L_116:
        /*0088*/ 	.word	0x00000008
.L_117:


//--------------------- .nv.info._Z7KsumallPfPPiiii --------------------------
	.section	.nv.info._Z7KsumallPfPPiiii,"",@"SHT_CUDA_INFO"
	.sectionflags	@""
	.align	4


	//----- nvinfo : EIATTR_CUDA_API_VERSION
	.align		4
        /*0000*/ 	.byte	0x04, 0x37
        /*0002*/ 	.short	(.L_119 - .L_118)
.L_118:
        /*0004*/ 	.word	0x00000082


	//----- nvinfo : EIATTR_KPARAM_INFO
	.align		4
.L_119:
        /*0008*/ 	.byte	0x04, 0x17
        /*000a*/ 	.short	(.L_121 - .L_120)
.L_120:
        /*000c*/ 	.word	0x00000000
        /*0010*/ 	.short	0x0004
        /*0012*/ 	.short	0x0018
        /*0014*/ 	.byte	0x00, 0xf0, 0x11, 0x00


	//----- nvinfo : EIATTR_KPARAM_INFO
	.align		4
.L_121:
        /*0018*/ 	.byte	0x04, 0x17
        /*001a*/ 	.short	(.L_123 - .L_122)
.L_122:
        /*001c*/ 	.word	0x00000000
        /*0020*/ 	.short	0x0003
        /*0022*/ 	.short	0x0014
        /*0024*/ 	.byte	0x00, 0xf0, 0x11, 0x00


	//----- nvinfo : EIATTR_KPARAM_INFO
	.align		4
.L_123:
        /*0028*/ 	.byte	0x04, 0x17
        /*002a*/ 	.short	(.L_125 - .L_124)
.L_124:
        /*002c*/ 	.word	0x00000000
        /*0030*/ 	.short	0x0002
        /*0032*/ 	.short	0x0010
        /*0034*/ 	.byte	0x00, 0xf0, 0x11, 0x00


	//----- nvinfo : EIATTR_KPARAM_INFO
	.align		4
.L_125:
        /*0038*/ 	.byte	0x04, 0x17
        /*003a*/ 	.short	(.L_127 - .L_126)
.L_126:
        /*003c*/ 	.word	0x00000000
        /*0040*/ 	.short	0x0001
        /*0042*/ 	.short	0x0008
        /*0044*/ 	.byte	0x00, 0xf5, 0x21, 0x00


	//----- nvinfo : EIATTR_KPARAM_INFO
	.align		4
.L_127:
        /*0048*/ 	.byte	0x04, 0x17
        /*004a*/ 	.short	(.L_129 - .L_128)
.L_128:
        /*004c*/ 	.word	0x00000000
        /*0050*/ 	.short	0x0000
        /*0052*/ 	.short	0x0000
        /*0054*/ 	.byte	0x00, 0xf5, 0x21, 0x00


	//----- nvinfo : EIATTR_SPARSE_MMA_MASK
	.align		4
.L_129:
        /*0058*/ 	.byte	0x03, 0x50
        /*005a*/ 	.short	0x0000


	//----- nvinfo : EIATTR_MAXREG_COUNT
	.align		4
        /*005c*/ 	.byte	0x03, 0x1b
        /*005e*/ 	.short	0x00ff


	//----- nvinfo : EIATTR_MERCURY_ISA_VERSION
	.align		4
        /*0060*/ 	.byte	0x03, 0x5f
        /*0062*/ 	.short	0x0101


	//----- nvinfo : EIATTR_VRC_CTA_INIT_COUNT
	.align		4
        /*0064*/ 	.byte	0x02, 0x4a
	.zero		1
	.zero		1


	//----- nvinfo : EIATTR_EXIT_INSTR_OFFSETS
	.align		4
        /*0068*/ 	.byte	0x04, 0x1c
        /*006a*/ 	.short	(.L_131 - .L_130)


	//   ....[0]....
.L_130:
        /*006c*/ 	.word	0x000000e0


	//   ....[1]....
        /*0070*/ 	.word	0x00000d90


	//----- nvinfo : EIATTR_CBANK_PARAM_SIZE
	.align		4
.L_131:
        /*0074*/ 	.byte	0x03, 0x19
        /*0076*/ 	.short	0x001c


	//----- nvinfo : EIATTR_PARAM_CBANK
	.align		4
        /*0078*/ 	.byte	0x04, 0x0a
        /*007a*/ 	.short	(.L_133 - .L_132)
	.align		4
.L_132:
        /*007c*/ 	.word	index@(.nv.constant0._Z7KsumallPfPPiiii)
        /*0080*/ 	.short	0x0380
        /*0082*/ 	.short	0x001c


	//----- nvinfo : EIATTR_SW_WAR
	.align		4
.L_133:
        /*0084*/ 	.byte	0x04, 0x36
        /*0086*/ 	.short	(.L_135 - .L_134)
.L_134:
        /*0088*/ 	.word	0x00000008
.L_135:


//--------------------- .nv.callgraph             --------------------------
	.section	.nv.callgraph,"",@"SHT_CUDA_CALLGRAPH"
	.align	4
	.sectionentsize	8
	.align		4
        /*0000*/ 	.word	0x00000000
	.align		4
        /*0004*/ 	.word	0xffffffff
	.align		4
        /*0008*/ 	.word	index@(_Z8Ksmooth1PfPiPKfiii)
	.align		4
        /*000c*/ 	.word	index@(vprintf)
	.align		4
        /*0010*/ 	.word	0x00000000
	.align		4
        /*0014*/ 	.word	0xfffffffe
	.align		4
        /*0018*/ 	.word	0x00000000
	.align		4
        /*001c*/ 	.word	0xfffffffd
	.align		4
        /*0020*/ 	.word	0x00000000
	.align		4
        /*0024*/ 	.word	0xfffffffc


//--------------------- .nv.constant4             --------------------------
	.section	.nv.constant4,"a",@progbits
	.align	8
	.align		8
.nv.constant4:
        /*0000*/ 	.dword	$str
	.align		8
        /*0008*/ 	.dword	$str$1
	.align		8
        /*0010*/ 	.dword	vprintf


//--------------------- .text._Z14KtransformGrayPKiS0_PiPKfii --------------------------
	.section	.text._Z14KtransformGrayPKiS0_PiPKfii,"ax",@progbits
	.align	128
        .global         _Z14KtransformGrayPKiS0_PiPKfii
        .type           _Z14KtransformGrayPKiS0_PiPKfii,@function
        .size           _Z14KtransformGrayPKiS0_PiPKfii,(.L_x_50 - _Z14KtransformGrayPKiS0_PiPKfii)
        .other          _Z14KtransformGrayPKiS0_PiPKfii,@"STO_CUDA_ENTRY STV_DEFAULT"
_Z14KtransformGrayPKiS0_PiPKfii:
.text._Z14KtransformGrayPKiS0_PiPKfii:
[----:B------:R-:W-:Y:S01]  /*0000*/  LDC R1, c[0x0][0x37c] ;  /* 0x0000df00ff017b82 */ /* 0x000fe20000000800 */
[----:B------:R-:W0:Y:S02]  /*0010*/  LDCU UR4, c[0x0][0x3a4] ;  /* 0x00007480ff0477ac */ /* 0x000e240008000800 */
[----:B0-----:R-:W-:Y:S02]  /*0020*/  USHF.R.S32.HI UR5, URZ, 0x1f, UR4 ;  /* 0x0000001fff057899 */ /* 0x001fe40008011404 */
[----:B------:R-:W-:-:S04]  /*0030*/  ISETP.NE.U32.AND P0, PT, RZ, UR4, PT ;  /* 0x00000004ff007c0c */ /* 0x000fc8000bf05070 */
[----:B------:R-:W-:-:S13]  /*0040*/  ISETP.NE.AND.EX P0, PT, RZ, UR5, PT, P0 ;  /* 0x00000005ff007c0c */ /* 0x000fda000bf05300 */
[----:B------:R-:W-:Y:S05]  /*0050*/  @!P0 EXIT ;  /* 0x000000000000894d */ /* 0x000fea0003800000 */
[----:B------:R-:W0:Y:S01]  /*0060*/  S2R R2, SR_TID.X ;  /* 0x0000000000027919 */ /* 0x000e220000002100 */
[----:B------:R-:W1:Y:S01]  /*0070*/  LDCU UR4, c[0x0][0x3a0] ;  /* 0x00007400ff0477ac */ /* 0x000e620008000800 */
[----:B------:R-:W-:Y:S01]  /*0080*/  IMAD.MOV.U32 R5, RZ, RZ, RZ ;  /* 0x000000ffff057224 */ /* 0x000fe200078e00ff */
[----:B------:R-:W0:Y:S01]  /*0090*/  S2R R3, SR_CTAID.X ;  /* 0x0000000000037919 */ /* 0x000e220000002500 */
[----:B------:R-:W-:Y:S01]  /*00a0*/  IMAD.MOV.U32 R0, RZ, RZ, RZ ;  /* 0x000000ffff007224 */ /* 0x000fe200078e00ff */
[----:B------:R-:W2:Y:S01]  /*00b0*/  LDCU.64 UR6, c[0x0][0x358] ;  /* 0x00006b00ff0677ac */ /* 0x000ea20008000a00 */
[----:B-1----:R-:W-:Y:S01]  /*00c0*/  USHF.R.S32.HI UR4, URZ, 0x1f, UR4 ;  /* 0x0000001fff047899 */ /* 0x002fe20008011404 */
[----:B0-----:R-:W-:-:S05]  /*00d0*/  IMAD R2, R3, 0x40, R2 ;  /* 0x0000004003027824 */ /* 0x001fca00078e0202 */
[----:B--2---:R-:W-:-:S07]  /*00e0*/  SHF.R.S32.HI R3, RZ, 0x1f, R2 ;  /* 0x0000001fff037819 */ /* 0x004fce0000011402 */
.L_x_3:
[----:B0-----:R-:W0:Y:S01]  /*00f0*/  LDC R7, c[0x0][0x3a0] ;  /* 0x0000e800ff077b82 */ /* 0x001e220000000800 */
[----:B------:R-:W1:Y:S07]  /*0100*/  LDCU.64 UR8, c[0x0][0x380] ;  /* 0x00007000ff0877ac */ /* 0x000e6e0008000a00 */
[----:B------:R-:W2:Y:S01]  /*0110*/  LDC R17, c[0x0][0x3a0] ;  /* 0x0000e800ff117b82 */ /* 0x000ea20000000800 */
[----:B------:R-:W3:Y:S01]  /*0120*/  LDCU UR10, c[0x0][0x3a4] ;  /* 0x00007480ff0a77ac */ /* 0x000ee20008000800 */
[----:B------:R-:W4:Y:S01]  /*0130*/  LDCU UR11, c[0x0][0x3a4] ;  /* 0x00007480ff0b77ac */ /* 0x000f220008000800 */
[----:B0-----:R-:W-:-:S02]  /*0140*/  IMAD R4, R0, R7, RZ ;  /* 0x0000000700047224 */ /* 0x001fc400078e02ff */
[----:B------:R-:W-:-:S04]  /*0150*/  IMAD.WIDE.U32 R6, R5, R7, R2 ;  /* 0x0000000705067225 */ /* 0x000fc800078e0002 */
[----:B------:R-:W-:Y:S02]  /*0160*/  IMAD R9, R5, UR4, R4 ;  /* 0x0000000405097c24 */ /* 0x000fe4000f8e0204 */
[----:B------:R-:W-:Y:S02]  /*0170*/  IMAD.SHL.U32 R4, R6, 0x4, RZ ;  /* 0x0000000406047824 */ /* 0x000fe400078e00ff */
[----:B------:R-:W-:-:S03]  /*0180*/  IMAD.IADD R7, R7, 0x1, R9 ;  /* 0x0000000107077824 */ /* 0x000fc600078e0209 */
[----:B-1----:R-:W-:Y:S02]  /*0190*/  IADD3 R8, P0, PT, R4, UR8, RZ ;  /* 0x0000000804087c10 */ /* 0x002fe4000ff1e0ff */
[----:B------:R-:W-:-:S04]  /*01a0*/  SHF.L.U64.HI R6, R6, 0x2, R7 ;  /* 0x0000000206067819 */ /* 0x000fc80000010207 */
[----:B------:R-:W-:Y:S01]  /*01b0*/  IADD3.X R9, PT, PT, R6, UR9, RZ, P0, !PT ;  /* 0x0000000906097c10 */ /* 0x000fe200087fe4ff */
[----:B------:R-:W-:Y:S01]  /*01c0*/  BSSY.RECONVERGENT B0, `(.L_x_0) ;  /* 0x0000016000007945 */ /* 0x000fe20003800200 */
[----:B------:R-:W-:Y:S01]  /*01d0*/  CS2R R12, SRZ ;  /* 0x00000000000c7805 */ /* 0x000fe2000001ff00 */
[----:B------:R-:W0:Y:S02]  /*01e0*/  LDCU.64 UR8, c[0x0][0x388] ;  /* 0x00007100ff0877ac */ /* 0x000e240008000a00 */
[----:B--234-:R1:W5:Y:S04]  /*01f0*/  LDG.E R15, desc[UR6][R8.64] ;  /* 0x00000006080f7981 */ /* 0x01c368000c1e1900 */
.L_x_2:
[----:B-1----:R-:W-:-:S04]  /*0200*/  IMAD R8, R12, R17, RZ ;  /* 0x000000110c087224 */ /* 0x002fc800078e02ff */
[C---:B------:R-:W-:Y:S02]  /*0210*/  IMAD R7, R13.reuse, UR4, R8 ;  /* 0x000000040d077c24 */ /* 0x040fe4000f8e0208 */
[----:B------:R-:W-:-:S04]  /*0220*/  IMAD.WIDE.U32 R8, R13, R17, R2 ;  /* 0x000000110d087225 */ /* 0x000fc800078e0002 */
[----:B------:R-:W-:Y:S01]  /*0230*/  IMAD.IADD R7, R9, 0x1, R7 ;  /* 0x0000000109077824 */ /* 0x000fe200078e0207 */
[----:B0-----:R-:W-:-:S04]  /*0240*/  LEA R10, P0, R8, UR8, 0x2 ;  /* 0x00000008080a7c11 */ /* 0x001fc8000f8010ff */
[----:B------:R-:W-:-:S05]  /*0250*/  LEA.HI.X R11, R8, UR9, R7, 0x2, P0 ;  /* 0x00000009080b7c11 */ /* 0x000fca00080f1407 */
[----:B------:R-:W2:Y:S01]  /*0260*/  LDG.E R10, desc[UR6][R10.64] ;  /* 0x000000060a0a7981 */ /* 0x000ea2000c1e1900 */
[----:B------:R-:W-:Y:S02]  /*0270*/  IMAD.MOV.U32 R7, RZ, RZ, R13 ;  /* 0x000000ffff077224 */ /* 0x000fe400078e000d */
[----:B------:R-:W-:Y:S01]  /*0280*/  IMAD.MOV.U32 R9, RZ, RZ, R12 ;  /* 0x000000ffff097224 */ /* 0x000fe200078e000c */
[----:B--2--5:R-:W-:-:S13]  /*0290*/  ISETP.GT.AND P0, PT, R10, R15, PT ;  /* 0x0000000f0a00720c */ /* 0x024fda0003f04270 */
[----:B------:R-:W-:Y:S05]  /*02a0*/  @P0 BRA `(.L_x_1) ;  /* 0x00000000001c0947 */ /* 0x000fea0003800000 */
[----:B------:R-:W-:-:S05]  /*02b0*/  IADD3 R13, P0, PT, R13, 0x1, RZ ;  /* 0x000000010d0d7810 */ /* 0x000fca0007f1e0ff */
[----:B------:R-:W-:Y:S01]  /*02c0*/  IMAD.X R12, RZ, RZ, R12, P0 ;  /* 0x000000ffff0c7224 */ /* 0x000fe200000e060c */
[----:B------:R-:W-:-:S04]  /*02d0*/  ISETP.NE.U32.AND P0, PT, R13, UR11, PT ;  /* 0x0000000b0d007c0c */ /* 0x000fc8000bf05070 */
[----:B------:R-:W-:-:S13]  /*02e0*/  ISETP.NE.AND.EX P0, PT, R12, UR5, PT, P0 ;  /* 0x000000050c007c0c */ /* 0x000fda000bf05300 */
[----:B------:R-:W-:Y:S05]  /*02f0*/  @P0 BRA `(.L_x_2) ;  /* 0xfffffffc00c00947 */ /* 0x000fea000383ffff */
[----:B------:R-:W-:Y:S02]  /*0300*/  IMAD.U32 R7, RZ, RZ, UR10 ;  /* 0x0000000aff077e24 */ /* 0x000fe4000f8e00ff */
[----:B------:R-:W-:-:S07]  /*0310*/  IMAD.U32 R9, RZ, RZ, UR5 ;  /* 0x00000005ff097e24 */ /* 0x000fce000f8e00ff */
.L_x_1:
[----:B------:R-:W-:Y:S05]  /*0320*/  BSYNC.RECONVERGENT B0 ;  /* 0x0000000000007941 */ /* 0x000fea0003800200 */
.L_x_0:
[----:B------:R-:W0:Y:S01]  /*0330*/  LDC R12, c[0x0][0x3a4] ;  /* 0x0000e900ff0c7b82 */ /* 0x000e220000000800 */
[----:B------:R-:W1:Y:S07]  /*0340*/  LDCU.128 UR8, c[0x0][0x390] ;  /* 0x00007200ff0877ac */ /* 0x000e6e0008000c00 */
[----:B------:R-:W-:Y:S01]  /*0350*/  BAR.SYNC.DEFER_BLOCKING 0x0 ;  /* 0x0000000000007b1d */ /* 0x000fe20000010000 */
[----:B0-----:R-:W-:-:S04]  /*0360*/  ISETP.NE.U32.AND P0, PT, R7, R12, PT ;  /* 0x0000000c0700720c */ /* 0x001fc80003f05070 */
[----:B------:R-:W-:-:S04]  /*0370*/  ISETP.NE.AND.EX P0, PT, R9, UR5, PT, P0 ;  /* 0x0000000509007c0c */ /* 0x000fc8000bf05300 */
[----:B------:R-:W-:-:S04]  /*0380*/  SEL R8, RZ, 0xffffffff, P0 ;  /* 0xffffffffff087807 */ /* 0x000fc80000000000 */
[----:B------:R-:W-:-:S05]  /*0390*/  IADD3 R7, P0, PT, R7, R8, RZ ;  /* 0x0000000807077210 */ /* 0x000fca0007f1e0ff */
[----:B------:R-:W-:-:S04]  /*03a0*/  IMAD.X R8, R9, 0x1, R8, P0 ;  /* 0x0000000109087824 */ /* 0x000fc800000e0608 */
[-C--:B------:R-:W-:Y:S02]  /*03b0*/  IMAD R10, R8, R17.reuse, RZ ;  /* 0x00000011080a7224 */ /* 0x080fe400078e02ff */
[----:B------:R-:W-:-:S04]  /*03c0*/  IMAD.WIDE.U32 R8, R7, R17, R2 ;  /* 0x0000001107087225 */ /* 0x000fc800078e0002 */
[----:B------:R-:W-:Y:S01]  /*03d0*/  IMAD R7, R7, UR4, R10 ;  /* 0x0000000407077c24 */ /* 0x000fe2000f8e020a */
[----:B-1----:R-:W-:-:S03]  /*03e0*/  LEA R10, P0, R8, UR10, 0x2 ;  /* 0x0000000a080a7c11 */ /* 0x002fc6000f8010ff */
[----:B------:R-:W-:-:S05]  /*03f0*/  IMAD.IADD R7, R9, 0x1, R7 ;  /* 0x0000000109077824 */ /* 0x000fca00078e0207 */
[----:B------:R-:W-:-:S05]  /*0400*/  LEA.HI.X R11, R8, UR11, R7, 0x2, P0 ;  /* 0x0000000b080b7c11 */ /* 0x000fca00080f1407 */
[----:B------:R-:W2:Y:S01]  /*0410*/  LDG.E R10, desc[UR6][R10.64] ;  /* 0x000000060a0a7981 */ /* 0x000ea2000c1e1900 */
[----:B------:R-:W-:Y:S02]  /*0420*/  IADD3 R8, P0, PT, R4, UR8, RZ ;  /* 0x0000000804087c10 */ /* 0x000fe4000ff1e0ff */
[----:B------:R-:W-:Y:S02]  /*0430*/  IADD3 R5, P1, PT, R5, 0x1, RZ ;  /* 0x0000000105057810 */ /* 0x000fe40007f3e0ff */
[----:B------:R-:W-:Y:S02]  /*0440*/  IADD3.X R9, PT, PT, R6, UR9, RZ, P0, !PT ;  /* 0x0000000906097c10 */ /* 0x000fe400087fe4ff */
[----:B------:R-:W-:Y:S01]  /*0450*/  ISETP.NE.U32.AND P0, PT, R5, R12, PT ;  /* 0x0000000c0500720c */ /* 0x000fe20003f05070 */
[----:B------:R-:W-:-:S05]  /*0460*/  IMAD.X R0, RZ, RZ, R0, P1 ;  /* 0x000000ffff007224 */ /* 0x000fca00008e0600 */
[----:B------:R-:W-:Y:S01]  /*0470*/  ISETP.NE.AND.EX P0, PT, R0, UR5, PT, P0 ;  /* 0x0000000500007c0c */ /* 0x000fe2000bf05300 */
[----:B--2---:R-:W0:Y:S02]  /*0480*/  F2I.TRUNC.NTZ R7, R10 ;  /* 0x0000000a00077305 */ /* 0x004e24000020f100 */
[----:B0-----:R0:W-:Y:S10]  /*0490*/  STG.E desc[UR6][R8.64], R7 ;  /* 0x0000000708007986 */ /* 0x0011f4000c101906 */
[----:B------:R-:W-:Y:S05]  /*04a0*/  @P0 BRA `(.L_x_3) ;  /* 0xfffffffc00100947 */ /* 0x000fea000383ffff */
[----:B------:R-:W-:Y:S05]  /*04b0*/  EXIT ;  /* 0x000000000000794d */ /* 0x000fea0003800000 */
.L_x_4:
[----:B------:R-:W-:-:S00]  /*04c0*/  BRA `(.L_x_4) ;  /* 0xfffffffc00fc7947 */ /* 0x000fc0000383ffff */
[----:B------:R-:W-:-:S00]  /*04d0*/  NOP ;  /* 0x0000000000007918 */ /* 0x000fc00000000000 */
        /* <DEDUP_REMOVED lines=10> */
.L_x_50:


//--------------------- .text._Z8Ksmooth2Pfii     --------------------------
	.section	.text._Z8Ksmooth2Pfii,"ax",@progbits
	.align	128
        .global         _Z8Ksmooth2Pfii
        .type           _Z8Ksmooth2Pfii,@function
        .size           _Z8Ksmooth2Pfii,(.L_x_48 - _Z8Ksmooth2Pfii)
        .other          _Z8Ksmooth2Pfii,@"STO_CUDA_ENTRY STV_DEFAULT"
_Z8Ksmooth2Pfii:
.text._Z8Ksmooth2Pfii:
[----:B------:R-:W-:Y:S01]  /*0000*/  LDC R1, c[0x0][0x37c] ;  /* 0x0000df00ff017b82 */ /* 0x000fe20000000800 */
[----:B------:R-:W0:Y:S07]  /*0010*/  S2R R10, SR_CTAID.X ;  /* 0x00000000000a7919 */ /* 0x000e2e0000002500 */
[----:B------:R-:W1:Y:S01]  /*0020*/  LDC R0, c[0x0][0x388] ;  /* 0x0000e200ff007b82 */ /* 0x000e620000000800 */
[----:B------:R-:W0:Y:S02]  /*0030*/  S2R R11, SR_TID.X ;  /* 0x00000000000b7919 */ /* 0x000e240000002100 */
[----:B0-----:R-:W-:-:S05]  /*0040*/  IMAD R10, R10, 0x40, R11 ;  /* 0x000000400a0a7824 */ /* 0x001fca00078e020b */
[----:B-1----:R-:W-:-:S13]  /*0050*/  ISETP.GE.AND P0, PT, R10, R0, PT ;  /* 0x000000000a00720c */ /* 0x002fda0003f06270 */
[----:B------:R-:W-:Y:S05]  /*0060*/  @P0 EXIT ;  /* 0x000000000000094d */ /* 0x000fea0003800000 */
[----:B------:R-:W0:Y:S01]  /*0070*/  LDCU UR9, c[0x0][0x38c] ;  /* 0x00007180ff0977ac */ /* 0x000e220008000800 */
[----:B------:R-:W-:Y:S01]  /*0080*/  CS2R R14, SRZ ;  /* 0x00000000000e7805 */ /* 0x000fe2000001ff00 */
[----:B------:R-:W1:Y:S01]  /*0090*/  LDCU.64 UR10, c[0x0][0x358] ;  /* 0x00006b00ff0a77ac */ /* 0x000e620008000a00 */
[----:B0-----:R-:W-:Y:S01]  /*00a0*/  ISETP.NE.AND P0, PT, RZ, UR9, PT ;  /* 0x00000009ff007c0c */ /* 0x001fe2000bf05270 */
[----:B------:R-:W-:-:S12]  /*00b0*/  USHF.R.S32.HI UR6, URZ, 0x1f, UR9 ;  /* 0x0000001fff067899 */ /* 0x000fd80008011409 */
[----:B-1----:R-:W-:Y:S05]  /*00c0*/  @!P0 BRA `(.L_x_5) ;  /* 0x0000000c00888947 */ /* 0x002fea0003800000 */
[----:B------:R-:W-:Y:S01]  /*00d0*/  UISETP.GE.U32.AND UP0, UPT, UR9, 0x10, UPT ;  /* 0x000000100900788c */ /* 0x000fe2000bf06070 */
[----:B------:R-:W-:Y:S02]  /*00e0*/  SHF.R.S32.HI R11, RZ, 0x1f, R10 ;  /* 0x0000001fff0b7819 */ /* 0x000fe4000001140a */
[----:B------:R-:W-:Y:S02]  /*00f0*/  CS2R R14, SRZ ;  /* 0x00000000000e7805 */ /* 0x000fe4000001ff00 */
[----:B------:R-:W-:Y:S01]  /*0100*/  SHF.R.S32.HI R3, RZ, 0x1f, R0 ;  /* 0x0000001fff037819 */ /* 0x000fe20000011400 */
[----:B------:R-:W-:Y:S01]  /*0110*/  ULOP3.LUT UP1, URZ, UR9, 0xf, URZ, 0xc0, !UPT ;  /* 0x0000000f09ff7892 */ /* 0x000fe2000f82c0ff */
[----:B------:R-:W-:Y:S01]  /*0120*/  UMOV UR4, URZ ;  /* 0x000000ff00047c82 */ /* 0x000fe20008000000 */
[----:B------:R-:W-:Y:S01]  /*0130*/  UMOV UR5, URZ ;  /* 0x000000ff00057c82 */ /* 0x000fe20008000000 */
[----:B------:R-:W-:Y:S08]  /*0140*/  BRA.U !UP0, `(.L_x_6) ;  /* 0x0000000508847547 */ /* 0x000ff0000b800000 */
[----:B------:R-:W0:Y:S01]  /*0150*/  LDCU.64 UR12, c[0x0][0x380] ;  /* 0x00007000ff0c77ac */ /* 0x000e220008000a00 */
[C-C-:B------:R-:W-:Y:S01]  /*0160*/  SHF.L.U64.HI R6, R0.reuse, 0x6, R3.reuse ;  /* 0x0000000600067819 */ /* 0x140fe20000010203 */
[C---:B------:R-:W-:Y:S01]  /*0170*/  IMAD.SHL.U32 R5, R0.reuse, 0x4, RZ ;  /* 0x0000000400057824 */ /* 0x040fe200078e00ff */
[----:B------:R-:W-:Y:S01]  /*0180*/  SHF.L.U64.HI R7, R0, 0x2, R3 ;  /* 0x0000000200077819 */ /* 0x000fe20000010203 */
[----:B------:R-:W-:Y:S01]  /*0190*/  ULOP3.LUT UR4, UR9, 0xfffffff0, URZ, 0xc0, !UPT ;  /* 0xfffffff009047892 */ /* 0x000fe2000f8ec0ff */
[----:B------:R-:W-:Y:S01]  /*01a0*/  CS2R R14, SRZ ;  /* 0x00000000000e7805 */ /* 0x000fe2000001ff00 */
[----:B------:R-:W-:Y:S01]  /*01b0*/  UMOV UR5, UR6 ;  /* 0x0000000600057c82 */ /* 0x000fe20008000000 */
[----:B------:R-:W-:-:S04]  /*01c0*/  UMOV UR8, UR6 ;  /* 0x0000000600087c82 */ /* 0x000fc80008000000 */
[----:B------:R-:W-:Y:S01]  /*01d0*/  UMOV UR7, UR4 ;  /* 0x0000000400077c82 */ /* 0x000fe20008000000 */
[----:B0-----:R-:W-:-:S04]  /*01e0*/  LEA R8, P1, R10, UR12, 0x2 ;  /* 0x0000000c0a087c11 */ /* 0x001fc8000f8210ff */
[----:B------:R-:W-:-:S09]  /*01f0*/  LEA.HI.X R2, R10, UR13, R11, 0x2, P1 ;  /* 0x0000000d0a027c11 */ /* 0x000fd200088f140b */
.L_x_7:
[----:B------:R-:W-:Y:S01]  /*0200*/  IMAD.MOV.U32 R9, RZ, RZ, R2 ;  /* 0x000000ffff097224 */ /* 0x000fe200078e0002 */
[----:B------:R-:W-:-:S04]  /*0210*/  IADD3 R16, P1, PT, R8, R5, RZ ;  /* 0x0000000508107210 */ /* 0x000fc80007f3e0ff */
[----:B------:R-:W2:Y:S01]  /*0220*/  LDG.E R27, desc[UR10][R8.64] ;  /* 0x0000000a081b7981 */ /* 0x000ea2000c1e1900 */
[----:B------:R-:W-:Y:S01]  /*0230*/  IMAD.X R17, R2, 0x1, R7, P1 ;  /* 0x0000000102117824 */ /* 0x000fe200008e0607 */
[----:B------:R-:W-:-:S04]  /*0240*/  IADD3 R24, P1, PT, R16, R5, RZ ;  /* 0x0000000510187210 */ /* 0x000fc80007f3e0ff */
[----:B------:R0:W3:Y:S01]  /*0250*/  LDG.E R18, desc[UR10][R16.64] ;  /* 0x0000000a10127981 */ /* 0x0000e2000c1e1900 */
[----:B------:R-:W-:-:S05]  /*0260*/  IMAD.X R25, R17, 0x1, R7, P1 ;  /* 0x0000000111197824 */ /* 0x000fca00008e0607 */
[----:B------:R-:W4:Y:S01]  /*0270*/  LDG.E R21, desc[UR10][R24.64] ;  /* 0x0000000a18157981 */ /* 0x000f22000c1e1900 */
[----:B------:R-:W-:-:S05]  /*0280*/  IADD3 R28, P1, PT, R24, R5, RZ ;  /* 0x00000005181c7210 */ /* 0x000fca0007f3e0ff */
[----:B------:R-:W-:-:S05]  /*0290*/  IMAD.X R29, R25, 0x1, R7, P1 ;  /* 0x00000001191d7824 */ /* 0x000fca00008e0607 */
[----:B------:R-:W5:Y:S01]  /*02a0*/  LDG.E R20, desc[UR10][R28.64] ;  /* 0x0000000a1c147981 */ /* 0x000f62000c1e1900 */
[----:B------:R-:W-:-:S05]  /*02b0*/  IADD3 R22, P1, PT, R28, R5, RZ ;  /* 0x000000051c167210 */ /* 0x000fca0007f3e0ff */
[----:B------:R-:W-:Y:S01]  /*02c0*/  IMAD.X R23, R29, 0x1, R7, P1 ;  /* 0x000000011d177824 */ /* 0x000fe200008e0607 */
[----:B------:R-:W-:-:S04]  /*02d0*/  IADD3 R12, P1, PT, R22, R5, RZ ;  /* 0x00000005160c7210 */ /* 0x000fc80007f3e0ff */
[----:B------:R-:W5:Y:S01]  /*02e0*/  LDG.E R9, desc[UR10][R22.64] ;  /* 0x0000000a16097981 */ /* 0x000f62000c1e1900 */
[----:B------:R-:W-:Y:S01]  /*02f0*/  IMAD.X R13, R23, 0x1, R7, P1 ;  /* 0x00000001170d7824 */ /* 0x000fe200008e0607 */
[----:B0-----:R-:W-:-:S04]  /*0300*/  IADD3 R16, P1, PT, R12, R5, RZ ;  /* 0x000000050c107210 */ /* 0x001fc80007f3e0ff */
[----:B------:R0:W5:Y:S01]  /*0310*/  LDG.E R26, desc[UR10][R12.64] ;  /* 0x0000000a0c1a7981 */ /* 0x000162000c1e1900 */
[----:B------:R-:W-:-:S05]  /*0320*/  IMAD.X R17, R13, 0x1, R7, P1 ;  /* 0x000000010d117824 */ /* 0x000fca00008e0607 */
[----:B------:R1:W5:Y:S01]  /*0330*/  LDG.E R4, desc[UR10][R16.64] ;  /* 0x0000000a10047981 */ /* 0x000362000c1e1900 */
[----:B0-----:R-:W-:-:S05]  /*0340*/  IADD3 R12, P1, PT, R16, R5, RZ ;  /* 0x00000005100c7210 */ /* 0x001fca0007f3e0ff */
[----:B------:R-:W-:Y:S01]  /*0350*/  IMAD.X R13, R17, 0x1, R7, P1 ;  /* 0x00000001110d7824 */ /* 0x000fe200008e0607 */
[----:B-1----:R-:W-:-:S04]  /*0360*/  IADD3 R16, P1, PT, R12, R5, RZ ;  /* 0x000000050c107210 */ /* 0x002fc80007f3e0ff */
        /* <DEDUP_REMOVED lines=11> */
[----:B--2---:R-:W0:Y:S08]  /*0420*/  F2F.F64.F32 R28, R27 ;  /* 0x0000001b001c7310 */ /* 0x004e300000201800 */
[----:B---3--:R-:W1:Y:S01]  /*0430*/  F2F.F64.F32 R18, R18 ;  /* 0x0000001200127310 */ /* 0x008e620000201800 */
[----:B0-----:R-:W-:-:S07]  /*0440*/  DADD R28, R28, R14 ;  /* 0x000000001c1c7229 */ /* 0x001fce000000000e */
[----:B----4-:R0:W2:Y:S01]  /*0450*/  F2F.F64.F32 R14, R21 ;  /* 0x00000015000e7310 */ /* 0x0100a20000201800 */
[----:B-1----:R-:W-:Y:S01]  /*0460*/  DADD R16, R28, R18 ;  /* 0x000000001c107229 */ /* 0x002fe20000000012 */
[-C--:B------:R-:W-:Y:S01]  /*0470*/  IADD3 R18, P1, PT, R12, R5.reuse, RZ ;  /* 0x000000050c127210 */ /* 0x080fe20007f3e0ff */
[----:B0-----:R2:W3:Y:S04]  /*0480*/  LDG.E R21, desc[UR10][R12.64] ;  /* 0x0000000a0c157981 */ /* 0x0014e8000c1e1900 */
[--C-:B------:R-:W-:Y:S02]  /*0490*/  IMAD.X R19, R13, 0x1, R7.reuse, P1 ;  /* 0x000000010d137824 */ /* 0x100fe400008e0607 */
[----:B--2---:R-:W-:Y:S01]  /*04a0*/  DADD R12, R16, R14 ;  /* 0x00000000100c7229 */ /* 0x004fe2000000000e */
[----:B-----5:R0:W1:Y:S01]  /*04b0*/  F2F.F64.F32 R14, R20 ;  /* 0x00000014000e7310 */ /* 0x0200620000201800 */
[-C--:B------:R-:W-:Y:S01]  /*04c0*/  IADD3 R16, P1, PT, R18, R5.reuse, RZ ;  /* 0x0000000512107210 */ /* 0x080fe20007f3e0ff */
[----:B0-----:R0:W2:Y:S04]  /*04d0*/  LDG.E R20, desc[UR10][R18.64] ;  /* 0x0000000a12147981 */ /* 0x0010a8000c1e1900 */
[----:B------:R-:W-:Y:S01]  /*04e0*/  IMAD.X R17, R19, 0x1, R7, P1 ;  /* 0x0000000113117824 */ /* 0x000fe200008e0607 */
[----:B0-----:R-:W-:-:S04]  /*04f0*/  IADD3 R18, P1, PT, R16, R5, RZ ;  /* 0x0000000510127210 */ /* 0x001fc80007f3e0ff */
[----:B------:R-:W4:Y:S01]  /*0500*/  LDG.E R16, desc[UR10][R16.64] ;  /* 0x0000000a10107981 */ /* 0x000f22000c1e1900 */
[----:B-1----:R-:W-:Y:S01]  /*0510*/  DADD R14, R12, R14 ;  /* 0x000000000c0e7229 */ /* 0x002fe2000000000e */
[----:B------:R-:W-:Y:S01]  /*0520*/  IMAD.X R19, R17, 0x1, R7, P1 ;  /* 0x0000000111137824 */ /* 0x000fe200008e0607 */
[----:B------:R-:W-:-:S04]  /*0530*/  IADD3 R12, P1, PT, R18, R5, RZ ;  /* 0x00000005120c7210 */ /* 0x000fc80007f3e0ff */
[----:B------:R-:W5:Y:S01]  /*0540*/  LDG.E R17, desc[UR10][R18.64] ;  /* 0x0000000a12117981 */ /* 0x000f62000c1e1900 */
[----:B------:R-:W-:-:S05]  /*0550*/  IMAD.X R13, R19, 0x1, R7, P1 ;  /* 0x00000001130d7824 */ /* 0x000fca00008e0607 */
[----:B------:R0:W5:Y:S01]  /*0560*/  LDG.E R18, desc[UR10][R12.64] ;  /* 0x0000000a0c127981 */ /* 0x000162000c1e1900 */
[----:B------:R-:W-:Y:S08]  /*0570*/  F2F.F64.F32 R26, R26 ;  /* 0x0000001a001a7310 */ /* 0x000ff00000201800 */
[----:B0-----:R-:W0:Y:S02]  /*0580*/  F2F.F64.F32 R12, R9 ;  /* 0x00000009000c7310 */ /* 0x001e240000201800 */
[----:B0-----:R-:W-:-:S06]  /*0590*/  DADD R12, R14, R12 ;  /* 0x000000000e0c7229 */ /* 0x001fcc000000000c */
[----:B------:R-:W0:Y:S02]  /*05a0*/  F2F.F64.F32 R14, R4 ;  /* 0x00000004000e7310 */ /* 0x000e240000201800 */
[----:B------:R-:W-:-:S06]  /*05b0*/  DADD R12, R12, R26 ;  /* 0x000000000c0c7229 */ /* 0x000fcc000000001a */
[----:B------:R-:W1:Y:S02]  /*05c0*/  F2F.F64.F32 R26, R25 ;  /* 0x00000019001a7310 */ /* 0x000e640000201800 */
[----:B0-----:R-:W-:-:S06]  /*05d0*/  DADD R12, R12, R14 ;  /* 0x000000000c0c7229 */ /* 0x001fcc000000000e */
[----:B------:R-:W0:Y:S02]  /*05e0*/  F2F.F64.F32 R24, R24 ;  /* 0x0000001800187310 */ /* 0x000e240000201800 */
[----:B-1----:R-:W-:-:S06]  /*05f0*/  DADD R12, R12, R26 ;  /* 0x000000000c0c7229 */ /* 0x002fcc000000001a */
[----:B------:R-:W1:Y:S02]  /*0600*/  F2F.F64.F32 R14, R23 ;  /* 0x00000017000e7310 */ /* 0x000e640000201800 */
[----:B0-----:R-:W-:-:S06]  /*0610*/  DADD R12, R12, R24 ;  /* 0x000000000c0c7229 */ /* 0x001fcc0000000018 */
[----:B------:R-:W0:Y:S02]  /*0620*/  F2F.F64.F32 R22, R22 ;  /* 0x0000001600167310 */ /* 0x000e240000201800 */
[----:B-1----:R-:W-:-:S08]  /*0630*/  DADD R12, R12, R14 ;  /* 0x000000000c0c7229 */ /* 0x002fd0000000000e */
[----:B0-----:R-:W-:Y:S01]  /*0640*/  DADD R12, R12, R22 ;  /* 0x000000000c0c7229 */ /* 0x001fe20000000016 */
[----:B------:R-:W-:-:S04]  /*0650*/  UIADD3 UR7, UP0, UPT, UR7, -0x10, URZ ;  /* 0xfffffff007077890 */ /* 0x000fc8000ff1e0ff */
[----:B------:R-:W-:Y:S02]  /*0660*/  UIADD3.X UR8, UPT, UPT, UR8, -0x1, URZ, UP0, !UPT ;  /* 0xffffffff08087890 */ /* 0x000fe400087fe4ff */
[----:B------:R-:W-:-:S04]  /*0670*/  UISETP.NE.U32.AND UP0, UPT, UR7, URZ, UPT ;  /* 0x000000ff0700728c */ /* 0x000fc8000bf05070 */
[----:B------:R-:W-:Y:S01]  /*0680*/  UISETP.NE.AND.EX UP0, UPT, UR8, URZ, UPT, UP0 ;  /* 0x000000ff0800728c */ /* 0x000fe2000bf05300 */
[----:B------:R-:W-:-:S05]  /*0690*/  LEA R8, P1, R0, R8, 0x6 ;  /* 0x0000000800087211 */ /* 0x000fca00078230ff */
[----:B------:R-:W-:Y:S01]  /*06a0*/  IMAD.X R2, R2, 0x1, R6, P1 ;  /* 0x0000000102027824 */ /* 0x000fe200008e0606 */
[----:B---3--:R-:W0:Y:S08]  /*06b0*/  F2F.F64.F32 R14, R21 ;  /* 0x00000015000e7310 */ /* 0x008e300000201800 */
[----:B--2---:R-:W1:Y:S01]  /*06c0*/  F2F.F64.F32 R26, R20 ;  /* 0x00000014001a7310 */ /* 0x004e620000201800 */
[----:B0-----:R-:W-:-:S07]  /*06d0*/  DADD R14, R12, R14 ;  /* 0x000000000c0e7229 */ /* 0x001fce000000000e */
[----:B----4-:R-:W0:Y:S01]  /*06e0*/  F2F.F64.F32 R12, R16 ;  /* 0x00000010000c7310 */ /* 0x010e220000201800 */
[----:B-1----:R-:W-:-:S07]  /*06f0*/  DADD R14, R14, R26 ;  /* 0x000000000e0e7229 */ /* 0x002fce000000001a */
[----:B-----5:R-:W1:Y:S01]  /*0700*/  F2F.F64.F32 R24, R17 ;  /* 0x0000001100187310 */ /* 0x020e620000201800 */
[----:B0-----:R-:W-:-:S07]  /*0710*/  DADD R12, R14, R12 ;  /* 0x000000000e0c7229 */ /* 0x001fce000000000c */
[----:B------:R-:W0:Y:S01]  /*0720*/  F2F.F64.F32 R18, R18 ;  /* 0x0000001200127310 */ /* 0x000e220000201800 */
[----:B-1----:R-:W-:-:S08]  /*0730*/  DADD R12, R12, R24 ;  /* 0x000000000c0c7229 */ /* 0x002fd00000000018 */
[----:B0-----:R-:W-:Y:S01]  /*0740*/  DADD R14, R12, R18 ;  /* 0x000000000c0e7229 */ /* 0x001fe20000000012 */
[----:B------:R-:W-:Y:S10]  /*0750*/  BRA.U UP0, `(.L_x_7) ;  /* 0xfffffff900a87547 */ /* 0x000ff4000b83ffff */
.L_x_6:
[----:B------:R-:W-:Y:S05]  /*0760*/  BRA.U !UP1, `(.L_x_5) ;  /* 0x0000000509e07547 */ /* 0x000fea000b800000 */
[----:B------:R-:W-:Y:S02]  /*0770*/  ULOP3.LUT UR7, UR9, 0xf, URZ, 0xc0, !UPT ;  /* 0x0000000f09077892 */ /* 0x000fe4000f8ec0ff */
[----:B------:R-:W-:Y:S02]  /*0780*/  ULOP3.LUT UP1, URZ, UR9, 0x7, URZ, 0xc0, !UPT ;  /* 0x0000000709ff7892 */ /* 0x000fe4000f82c0ff */
[----:B------:R-:W-:-:S04]  /*0790*/  UIADD3 UR7, UP0, UPT, UR7, -0x1, URZ ;  /* 0xffffffff07077890 */ /* 0x000fc8000ff1e0ff */
[----:B------:R-:W-:Y:S02]  /*07a0*/  UIADD3.X UR8, UPT, UPT, URZ, -0x1, URZ, UP0, !UPT ;  /* 0xffffffffff087890 */ /* 0x000fe400087fe4ff */
[----:B------:R-:W-:-:S04]  /*07b0*/  UISETP.GE.U32.AND UP0, UPT, UR7, 0x7, UPT ;  /* 0x000000070700788c */ /* 0x000fc8000bf06070 */
[----:B------:R-:W-:-:S09]  /*07c0*/  UISETP.GE.U32.AND.EX UP0, UPT, UR8, URZ, UPT, UP0 ;  /* 0x000000ff0800728c */ /* 0x000fd2000bf06100 */
[----:B------:R-:W-:Y:S05]  /*07d0*/  BRA.U !UP0, `(.L_x_8) ;  /* 0x0000000108c47547 */ /* 0x000fea000b800000 */
[----:B------:R-:W0:Y:S01]  /*07e0*/  LDCU.64 UR12, c[0x0][0x380] ;  /* 0x00007000ff0c77ac */ /* 0x000e220008000a00 */
[C---:B------:R-:W-:Y:S01]  /*07f0*/  IMAD R2, R0.reuse, UR5, RZ ;  /* 0x0000000500027c24 */ /* 0x040fe2000f8e02ff */
[C---:B------:R-:W-:Y:S01]  /*0800*/  SHF.L.U64.HI R21, R0.reuse, 0x2, R3 ;  /* 0x0000000200157819 */ /* 0x040fe20000010203 */
[----:B------:R-:W-:-:S04]  /*0810*/  IMAD.WIDE.U32 R4, R0, UR4, R10 ;  /* 0x0000000400047c25 */ /* 0x000fc8000f8e000a */
[----:B------:R-:W-:Y:S02]  /*0820*/  IMAD R7, R3, UR4, R2 ;  /* 0x0000000403077c24 */ /* 0x000fe4000f8e0202 */
[----:B------:R-:W-:Y:S02]  /*0830*/  IMAD.SHL.U32 R17, R0, 0x4, RZ ;  /* 0x0000000400117824 */ /* 0x000fe400078e00ff */
[----:B------:R-:W-:Y:S01]  /*0840*/  IMAD.IADD R5, R5, 0x1, R7 ;  /* 0x0000000105057824 */ /* 0x000fe200078e0207 */
[----:B0-----:R-:W-:-:S04]  /*0850*/  LEA R18, P1, R4, UR12, 0x2 ;  /* 0x0000000c04127c11 */ /* 0x001fc8000f8210ff */
[----:B------:R-:W-:Y:S02]  /*0860*/  LEA.HI.X R19, R4, UR13, R5, 0x2, P1 ;  /* 0x0000000d04137c11 */ /* 0x000fe400088f1405 */
[----:B------:R-:W-:-:S03]  /*0870*/  IADD3 R4, P1, PT, R18, R17, RZ ;  /* 0x0000001112047210 */ /* 0x000fc60007f3e0ff */
[----:B------:R0:W2:Y:S02]  /*0880*/  LDG.E R13, desc[UR10][R18.64] ;  /* 0x0000000a120d7981 */ /* 0x0000a4000c1e1900 */
[----:B------:R-:W-:Y:S01]  /*0890*/  IMAD.X R5, R19, 0x1, R21, P1 ;  /* 0x0000000113057824 */ /* 0x000fe200008e0615 */
[----:B------:R-:W-:-:S04]  /*08a0*/  IADD3 R22, P1, PT, R4, R17, RZ ;  /* 0x0000001104167210 */ /* 0x000fc80007f3e0ff */
[----:B------:R1:W3:Y:S01]  /*08b0*/  LDG.E R12, desc[UR10][R4.64] ;  /* 0x0000000a040c7981 */ /* 0x0002e2000c1e1900 */
[----:B------:R-:W-:Y:S01]  /*08c0*/  IMAD.X R23, R5, 0x1, R21, P1 ;  /* 0x0000000105177824 */ /* 0x000fe200008e0615 */
[----:B------:R-:W-:-:S04]  /*08d0*/  IADD3 R24, P1, PT, R22, R17, RZ ;  /* 0x0000001116187210 */ /* 0x000fc80007f3e0ff */
[----:B------:R4:W5:Y:S01]  /*08e0*/  LDG.E R9, desc[UR10][R22.64] ;  /* 0x0000000a16097981 */ /* 0x000962000c1e1900 */
[----:B------:R-:W-:Y:S01]  /*08f0*/  IMAD.X R25, R23, 0x1, R21, P1 ;  /* 0x0000000117197824 */ /* 0x000fe200008e0615 */
[----:B------:R-:W-:-:S04]  /*0900*/  IADD3 R26, P1, PT, R24, R17, RZ ;  /* 0x00000011181a7210 */ /* 0x000fc80007f3e0ff */
[----:B------:R-:W5:Y:S01]  /*0910*/  LDG.E R7, desc[UR10][R24.64] ;  /* 0x0000000a18077981 */ /* 0x000f62000c1e1900 */
[----:B------:R-:W-:Y:S01]  /*0920*/  IMAD.X R27, R25, 0x1, R21, P1 ;  /* 0x00000001191b7824 */ /* 0x000fe200008e0615 */
[----:B0-----:R-:W-:-:S04]  /*0930*/  IADD3 R18, P1, PT, R26, R17, RZ ;  /* 0x000000111a127210 */ /* 0x001fc80007f3e0ff */
[----:B------:R-:W5:Y:S01]  /*0940*/  LDG.E R6, desc[UR10][R26.64] ;  /* 0x0000000a1a067981 */ /* 0x000f62000c1e1900 */
[----:B------:R-:W-:Y:S01]  /*0950*/  IMAD.X R19, R27, 0x1, R21, P1 ;  /* 0x000000011b137824 */ /* 0x000fe200008e0615 */
[----:B-1----:R-:W-:-:S04]  /*0960*/  IADD3 R4, P1, PT, R18, R17, RZ ;  /* 0x0000001112047210 */ /* 0x002fc80007f3e0ff */
[----:B------:R0:W5:Y:S01]  /*0970*/  LDG.E R2, desc[UR10][R18.64] ;  /* 0x0000000a12027981 */ /* 0x000162000c1e1900 */
[----:B------:R-:W-:Y:S01]  /*0980*/  IMAD.X R5, R19, 0x1, R21, P1 ;  /* 0x0000000113057824 */ /* 0x000fe200008e0615 */
[----:B----4-:R-:W-:-:S04]  /*0990*/  IADD3 R22, P1, PT, R4, R17, RZ ;  /* 0x0000001104167210 */ /* 0x010fc80007f3e0ff */
[----:B------:R-:W4:Y:S01]  /*09a0*/  LDG.E R4, desc[UR10][R4.64] ;  /* 0x0000000a04047981 */ /* 0x000f22000c1e1900 */
[----:B------:R-:W-:-:S05]  /*09b0*/  IMAD.X R23, R5, 0x1, R21, P1 ;  /* 0x0000000105177824 */ /* 0x000fca00008e0615 */
[----:B------:R-:W4:Y:S01]  /*09c0*/  LDG.E R8, desc[UR10][R22.64] ;  /* 0x0000000a16087981 */ /* 0x000f22000c1e1900 */
[----:B------:R-:W-:-:S04]  /*09d0*/  UIADD3 UR4, UP0, UPT, UR4, 0x8, URZ ;  /* 0x0000000804047890 */ /* 0x000fc8000ff1e0ff */
[----:B------:R-:W-:Y:S01]  /*09e0*/  UIADD3.X UR5, UPT, UPT, URZ, UR5, URZ, UP0, !UPT ;  /* 0x00000005ff057290 */ /* 0x000fe200087fe4ff */
[----:B--2---:R-:W1:Y:S08]  /*09f0*/  F2F.F64.F32 R16, R13 ;  /* 0x0000000d00107310 */ /* 0x004e700000201800 */
[----:B---3--:R-:W2:Y:S01]  /*0a00*/  F2F.F64.F32 R20, R12 ;  /* 0x0000000c00147310 */ /* 0x008ea20000201800 */
[----:B-1----:R-:W-:-:S07]  /*0a10*/  DADD R16, R14, R16 ;  /* 0x000000000e107229 */ /* 0x002fce0000000010 */
[----:B-----5:R-:W1:Y:S01]  /*0a20*/  F2F.F64.F32 R14, R9 ;  /* 0x00000009000e7310 */ /* 0x020e620000201800 */
[----:B--2---:R-:W-:-:S07]  /*0a30*/  DADD R16, R16, R20 ;  /* 0x0000000010107229 */ /* 0x004fce0000000014 */
[----:B0-----:R-:W0:Y:S01]  /*0a40*/  F2F.F64.F32 R18, R7 ;  /* 0x0000000700127310 */ /* 0x001e220000201800 */
[----:B-1----:R-:W-:-:S07]  /*0a50*/  DADD R14, R16, R14 ;  /* 0x00000000100e7229 */ /* 0x002fce000000000e */
[----:B------:R-:W1:Y:S01]  /*0a60*/  F2F.F64.F32 R16, R6 ;  /* 0x0000000600107310 */ /* 0x000e620000201800 */
[----:B0-----:R-:W-:-:S07]  /*0a70*/  DADD R14, R14, R18 ;  /* 0x000000000e0e7229 */ /* 0x001fce0000000012 */
[----:B------:R-:W0:Y:S01]  /*0a80*/  F2F.F64.F32 R18, R2 ;  /* 0x0000000200127310 */ /* 0x000e220000201800 */
[----:B-1----:R-:W-:-:S07]  /*0a90*/  DADD R14, R14, R16 ;  /* 0x000000000e0e7229 */ /* 0x002fce0000000010 */
[----:B----4-:R-:W1:Y:S01]  /*0aa0*/  F2F.F64.F32 R4, R4 ;  /* 0x0000000400047310 */ /* 0x010e620000201800 */
[----:B0-----:R-:W-:-:S07]  /*0ab0*/  DADD R14, R14, R18 ;  /* 0x000000000e0e7229 */ /* 0x001fce0000000012 */
[----:B------:R-:W0:Y:S01]  /*0ac0*/  F2F.F64.F32 R12, R8 ;  /* 0x00000008000c7310 */ /* 0x000e220000201800 */
[----:B-1----:R-:W-:-:S08]  /*0ad0*/  DADD R14, R14, R4 ;  /* 0x000000000e0e7229 */ /* 0x002fd00000000004 */
[----:B0-----:R-:W-:-:S11]  /*0ae0*/  DADD R14, R14, R12 ;  /* 0x000000000e0e7229 */ /* 0x001fd6000000000c */
.L_x_8:
        /* <DEDUP_REMOVED lines=9> */
[C---:B------:R-:W-:Y:S02]  /*0b80*/  IMAD R2, R0.reuse, UR5, RZ ;  /* 0x0000000500027c24 */ /* 0x040fe4000f8e02ff */
[----:B------:R-:W-:Y:S02]  /*0b90*/  IMAD.MOV.U32 R4, RZ, RZ, R10 ;  /* 0x000000ffff047224 */ /* 0x000fe400078e000a */
[----:B------:R-:W-:Y:S02]  /*0ba0*/  IMAD.MOV.U32 R5, RZ, RZ, R11 ;  /* 0x000000ffff057224 */ /* 0x000fe400078e000b */
[----:B------:R-:W-:Y:S02]  /*0bb0*/  IMAD R7, R3, UR4, R2 ;  /* 0x0000000403077c24 */ /* 0x000fe4000f8e0202 */
[----:B------:R-:W-:-:S04]  /*0bc0*/  IMAD.WIDE.U32 R4, R0, UR4, R4 ;  /* 0x0000000400047c25 */ /* 0x000fc8000f8e0004 */
[----:B------:R-:W-:Y:S01]  /*0bd0*/  IMAD.IADD R7, R5, 0x1, R7 ;  /* 0x0000000105077824 */ /* 0x000fe200078e0207 */
[C---:B------:R-:W-:Y:S01]  /*0be0*/  SHF.L.U64.HI R5, R0.reuse, 0x2, R3 ;  /* 0x0000000200057819 */ /* 0x040fe20000010203 */
[----:B------:R-:W-:Y:S01]  /*0bf0*/  IMAD.SHL.U32 R19, R0, 0x4, RZ ;  /* 0x0000000400137824 */ /* 0x000fe200078e00ff */
[----:B0-----:R-:W-:-:S04]  /*0c00*/  LEA R6, P1, R4, UR12, 0x2 ;  /* 0x0000000c04067c11 */ /* 0x001fc8000f8210ff */
[----:B------:R-:W-:Y:S02]  /*0c10*/  LEA.HI.X R7, R4, UR13, R7, 0x2, P1 ;  /* 0x0000000d04077c11 */ /* 0x000fe400088f1407 */
[----:B------:R-:W-:-:S03]  /*0c20*/  IADD3 R8, P1, PT, R6, R19, RZ ;  /* 0x0000001306087210 */ /* 0x000fc60007f3e0ff */
[----:B------:R-:W2:Y:S02]  /*0c30*/  LDG.E R2, desc[UR10][R6.64] ;  /* 0x0000000a06027981 */ /* 0x000ea4000c1e1900 */
[----:B------:R-:W-:Y:S01]  /*0c40*/  IMAD.X R9, R7, 0x1, R5, P1 ;  /* 0x0000000107097824 */ /* 0x000fe200008e0605 */
[----:B------:R-:W-:-:S04]  /*0c50*/  IADD3 R16, P1, PT, R8, R19, RZ ;  /* 0x0000001308107210 */ /* 0x000fc80007f3e0ff */
[----:B------:R-:W3:Y:S01]  /*0c60*/  LDG.E R12, desc[UR10][R8.64] ;  /* 0x0000000a080c7981 */ /* 0x000ee2000c1e1900 */
[----:B------:R-:W-:Y:S01]  /*0c70*/  IMAD.X R17, R9, 0x1, R5, P1 ;  /* 0x0000000109117824 */ /* 0x000fe200008e0605 */
[----:B------:R-:W-:-:S04]  /*0c80*/  IADD3 R18, P1, PT, R16, R19, RZ ;  /* 0x0000001310127210 */ /* 0x000fc80007f3e0ff */
[----:B------:R-:W4:Y:S01]  /*0c90*/  LDG.E R16, desc[UR10][R16.64] ;  /* 0x0000000a10107981 */ /* 0x000f22000c1e1900 */
[----:B------:R-:W-:-:S05]  /*0ca0*/  IMAD.X R19, R17, 0x1, R5, P1 ;  /* 0x0000000111137824 */ /* 0x000fca00008e0605 */
[----:B------:R-:W5:Y:S01]  /*0cb0*/  LDG.E R18, desc[UR10][R18.64] ;  /* 0x0000000a12127981 */ /* 0x000f62000c1e1900 */
[----:B------:R-:W-:-:S04]  /*0cc0*/  UIADD3 UR4, UP0, UPT, UR4, 0x4, URZ ;  /* 0x0000000404047890 */ /* 0x000fc8000ff1e0ff */
[----:B------:R-:W-:Y:S01]  /*0cd0*/  UIADD3.X UR5, UPT, UPT, URZ, UR5, URZ, UP0, !UPT ;  /* 0x00000005ff057290 */ /* 0x000fe200087fe4ff */
[----:B--2---:R-:W0:Y:S08]  /*0ce0*/  F2F.F64.F32 R4, R2 ;  /* 0x0000000200047310 */ /* 0x004e300000201800 */
[----:B---3--:R-:W1:Y:S01]  /*0cf0*/  F2F.F64.F32 R12, R12 ;  /* 0x0000000c000c7310 */ /* 0x008e620000201800 */
[----:B0-----:R-:W-:-:S07]  /*0d00*/  DADD R4, R14, R4 ;  /* 0x000000000e047229 */ /* 0x001fce0000000004 */
[----:B----4-:R-:W0:Y:S01]  /*0d10*/  F2F.F64.F32 R6, R16 ;  /* 0x0000001000067310 */ /* 0x010e220000201800 */
[----:B-1----:R-:W-:-:S07]  /*0d20*/  DADD R4, R4, R12 ;  /* 0x0000000004047229 */ /* 0x002fce000000000c */
[----:B-----5:R-:W1:Y:S01]  /*0d30*/  F2F.F64.F32 R14, R18 ;  /* 0x00000012000e7310 */ /* 0x020e620000201800 */
[----:B0-----:R-:W-:-:S08]  /*0d40*/  DADD R4, R4, R6 ;  /* 0x0000000004047229 */ /* 0x001fd00000000006 */
[----:B-1----:R-:W-:-:S11]  /*0d50*/  DADD R14, R4, R14 ;  /* 0x00000000040e7229 */ /* 0x002fd6000000000e */
.L_x_9:
[----:B------:R-:W-:Y:S05]  /*0d60*/  BRA.U !UP1, `(.L_x_5) ;  /* 0x0000000109607547 */ /* 0x000fea000b800000 */
[----:B------:R-:W0:Y:S01]  /*0d70*/  LDCU.64 UR12, c[0x0][0x380] ;  /* 0x00007000ff0c77ac */ /* 0x000e220008000a00 */
[C---:B------:R-:W-:Y:S02]  /*0d80*/  IMAD R2, R0.reuse, UR5, RZ ;  /* 0x0000000500027c24 */ /* 0x040fe4000f8e02ff */
[----:B------:R-:W-:Y:S01]  /*0d90*/  IMAD.MOV.U32 R4, RZ, RZ, R10 ;  /* 0x000000ffff047224 */ /* 0x000fe200078e000a */
[----:B------:R-:W-:Y:S01]  /*0da0*/  ULOP3.LUT UR5, UR9, 0x3, URZ, 0xc0, !UPT ;  /* 0x0000000309057892 */ /* 0x000fe2000f8ec0ff */
[----:B------:R-:W-:Y:S02]  /*0db0*/  IMAD.MOV.U32 R5, RZ, RZ, R11 ;  /* 0x000000ffff057224 */ /* 0x000fe400078e000b */
[----:B------:R-:W-:Y:S02]  /*0dc0*/  IMAD R9, R3, UR4, R2 ;  /* 0x0000000403097c24 */ /* 0x000fe4000f8e0202 */
[----:B------:R-:W-:Y:S01]  /*0dd0*/  IMAD.WIDE.U32 R4, R0, UR4, R4 ;  /* 0x0000000400047c25 */ /* 0x000fe2000f8e0004 */
[----:B------:R-:W-:-:S03]  /*0de0*/  UMOV UR4, URZ ;  /* 0x000000ff00047c82 */ /* 0x000fc60008000000 */
[----:B------:R-:W-:Y:S01]  /*0df0*/  IMAD.IADD R5, R5, 0x1, R9 ;  /* 0x0000000105057824 */ /* 0x000fe200078e0209 */
[----:B------:R-:W-:Y:S02]  /*0e00*/  SHF.L.U64.HI R9, R0, 0x2, R3 ;  /* 0x0000000200097819 */ /* 0x000fe40000010203 */
[----:B0-----:R-:W-:-:S04]  /*0e10*/  LEA R7, P1, R4, UR12, 0x2 ;  /* 0x0000000c04077c11 */ /* 0x001fc8000f8210ff */
[----:B------:R-:W-:-:S09]  /*0e20*/  LEA.HI.X R6, R4, UR13, R5, 0x2, P1 ;  /* 0x0000000d04067c11 */ /* 0x000fd200088f1405 */
.L_x_10:
[----:B------:R-:W-:Y:S02]  /*0e30*/  IMAD.MOV.U32 R4, RZ, RZ, R7 ;  /* 0x000000ffff047224 */ /* 0x000fe400078e0007 */
[----:B------:R-:W-:-:S05]  /*0e40*/  IMAD.MOV.U32 R5, RZ, RZ, R6 ;  /* 0x000000ffff057224 */ /* 0x000fca00078e0006 */
[----:B------:R-:W2:Y:S01]  /*0e50*/  LDG.E R2, desc[UR10][R4.64] ;  /* 0x0000000a04027981 */ /* 0x000ea2000c1e1900 */
[----:B------:R-:W-:Y:S01]  /*0e60*/  UIADD3 UR5, UP0, UPT, UR5, -0x1, URZ ;  /* 0xffffffff05057890 */ /* 0x000fe2000ff1e0ff */
[----:B------:R-:W-:-:S03]  /*0e70*/  LEA R7, P1, R0, R7, 0x2 ;  /* 0x0000000700077211 */ /* 0x000fc600078210ff */
[----:B------:R-:W-:Y:S02]  /*0e80*/  UIADD3.X UR4, UPT, UPT, UR4, -0x1, URZ, UP0, !UPT ;  /* 0xffffffff04047890 */ /* 0x000fe400087fe4ff */
[----:B------:R-:W-:Y:S01]  /*0e90*/  UISETP.NE.U32.AND UP0, UPT, UR5, URZ, UPT ;  /* 0x000000ff0500728c */ /* 0x000fe2000bf05070 */
[----:B------:R-:W-:-:S03]  /*0ea0*/  IMAD.X R6, R6, 0x1, R9, P1 ;  /* 0x0000000106067824 */ /* 0x000fc600008e0609 */
[----:B------:R-:W-:Y:S01]  /*0eb0*/  UISETP.NE.AND.EX UP0, UPT, UR4, URZ, UPT, UP0 ;  /* 0x000000ff0400728c */ /* 0x000fe2000bf05300 */
[----:B--2---:R-:W0:Y:S02]  /*0ec0*/  F2F.F64.F32 R2, R2 ;  /* 0x0000000200027310 */ /* 0x004e240000201800 */
[----:B0-----:R-:W-:-:S06]  /*0ed0*/  DADD R14, R2, R14 ;  /* 0x00000000020e7229 */ /* 0x001fcc000000000e */
[----:B------:R-:W-:Y:S05]  /*0ee0*/  BRA.U UP0, `(.L_x_10) ;  /* 0xfffffffd00d07547 */ /* 0x000fea000b83ffff */
.L_x_5:
[----:B------:R-:W-:Y:S05]  /*0ef0*/  @!P0 EXIT ;  /* 0x000000000000894d */ /* 0x000fea0003800000 */
[----:B------:R-:W0:Y:S01]  /*0f00*/  I2F.F64 R8, UR9 ;  /* 0x0000000900087d12 */ /* 0x000e220008201c00 */
[----:B------:R-:W-:Y:S01]  /*0f10*/  IMAD.MOV.U32 R2, RZ, RZ, 0x1 ;  /* 0x00000001ff027424 */ /* 0x000fe200078e00ff */
[----:B------:R-:W-:Y:S01]  /*0f20*/  FSETP.GEU.AND P1, PT, |R15|, 6.5827683646048100446e-37, PT ;  /* 0x036000000f00780b */ /* 0x000fe20003f2e200 */
[----:B------:R-:W-:Y:S05]  /*0f30*/  BSSY.RECONVERGENT B0, `(.L_x_11) ;  /* 0x0000011000007945 */ /* 0x000fea0003800200 */
[----:B0-----:R-:W0:Y:S02]  /*0f40*/  MUFU.RCP64H R3, R9 ;  /* 0x0000000900037308 */ /* 0x001e240000001800 */
[----:B0-----:R-:W-:-:S08]  /*0f50*/  DFMA R4, -R8, R2, 1 ;  /* 0x3ff000000804742b */ /* 0x001fd00000000102 */
[----:B------:R-:W-:-:S08]  /*0f60*/  DFMA R4, R4, R4, R4 ;  /* 0x000000040404722b */ /* 0x000fd00000000004 */
[----:B------:R-:W-:-:S08]  /*0f70*/  DFMA R4, R2, R4, R2 ;  /* 0x000000040204722b */ /* 0x000fd00000000002 */
[----:B------:R-:W-:-:S08]  /*0f80*/  DFMA R2, -R8, R4, 1 ;  /* 0x3ff000000802742b */ /* 0x000fd00000000104 */
[----:B------:R-:W-:-:S08]  /*0f90*/  DFMA R2, R4, R2, R4 ;  /* 0x000000020402722b */ /* 0x000fd00000000004 */
[----:B------:R-:W-:-:S08]  /*0fa0*/  DMUL R6, R2, R14 ;  /* 0x0000000e02067228 */ /* 0x000fd00000000000 */
[----:B------:R-:W-:-:S08]  /*0fb0*/  DFMA R4, -R8, R6, R14 ;  /* 0x000000060804722b */ /* 0x000fd0000000010e */
[----:B------:R-:W-:-:S10]  /*0fc0*/  DFMA R6, R2, R4, R6 ;  /* 0x000000040206722b */ /* 0x000fd40000000006 */
[----:B------:R-:W-:-:S05]  /*0fd0*/  FFMA R0, RZ, R9, R7 ;  /* 0x00000009ff007223 */ /* 0x000fca0000000007 */
[----:B------:R-:W-:-:S13]  /*0fe0*/  FSETP.GT.AND P0, PT, |R0|, 1.469367938527859385e-39, PT ;  /* 0x001000000000780b */ /* 0x000fda0003f04200 */
[----:B------:R-:W-:Y:S05]  /*0ff0*/  @P0 BRA P1, `(.L_x_12) ;  /* 0x0000000000100947 */ /* 0x000fea0000800000 */
[----:B------:R-:W-:Y:S01]  /*1000*/  IMAD.MOV.U32 R4, RZ, RZ, R14 ;  /* 0x000000ffff047224 */ /* 0x000fe200078e000e */
[----:B------:R-:W-:Y:S01]  /*1010*/  MOV R0, 0x1040 ;  /* 0x0000104000007802 */ /* 0x000fe20000000f00 */
[----:B------:R-:W-:-:S07]  /*1020*/  IMAD.MOV.U32 R5, RZ, RZ, R15 ;  /* 0x000000ffff057224 */ /* 0x000fce00078e000f */
[----:B------:R-:W-:Y:S05]  /*1030*/  CALL.REL.NOINC `($__internal_0_$__cuda_sm20_div_rn_f64_full) ;  /* 0x0000000400bc7944 */ /* 0x000fea0003c00000 */
.L_x_12:
[----:B------:R-:W-:Y:S05]  /*1040*/  BSYNC.RECONVERGENT B0 ;  /* 0x0000000000007941 */ /* 0x000fea0003800200 */
.L_x_11:
[----:B------:R-:W0:Y:S01]  /*1050*/  LDC.64 R8, c[0x0][0x388] ;  /* 0x0000e200ff087b82 */ /* 0x000e220000000a00 */
[----:B------:R1:W2:Y:S01]  /*1060*/  F2F.F32.F64 R0, R6 ;  /* 0x0000000600007310 */ /* 0x0002a20000301000 */
[----:B------:R-:W-:Y:S02]  /*1070*/  SHF.R.S32.HI R13, RZ, 0x1f, R10 ;  /* 0x0000001fff0d7819 */ /* 0x000fe4000001140a */
[----:B------:R-:W-:Y:S02]  /*1080*/  CS2R R2, SRZ ;  /* 0x0000000000027805 */ /* 0x000fe4000001ff00 */
[C---:B0-----:R-:W-:Y:S02]  /*1090*/  ISETP.GE.U32.AND P0, PT, R9.reuse, 0x8, PT ;  /* 0x000000080900780c */ /* 0x041fe40003f06070 */
[----:B------:R-:W-:Y:S02]  /*10a0*/  LOP3.LUT P1, RZ, R9, 0x7, RZ, 0xc0, !PT ;  /* 0x0000000709ff7812 */ /* 0x000fe4000782c0ff */
[----:B------:R-:W-:-:S09]  /*10b0*/  SHF.R.S32.HI R4, RZ, 0x1f, R8 ;  /* 0x0000001fff047819 */ /* 0x000fd20000011408 */
[----:B-12---:R-:W-:Y:S05]  /*10c0*/  @!P0 BRA `(.L_x_13) ;  /* 0x0000000000a48947 */ /* 0x006fea0003800000 */
[----:B------:R-:W0:Y:S01]  /*10d0*/  LDCU.64 UR4, c[0x0][0x380] ;  /* 0x00007000ff0477ac */ /* 0x000e220008000a00 */
[----:B------:R-:W-:Y:S01]  /*10e0*/  LOP3.LUT R2, R9, 0xfffffff8, RZ, 0xc0, !PT ;  /* 0xfffffff809027812 */ /* 0x000fe200078ec0ff */
[C---:B------:R-:W-:Y:S01]  /*10f0*/  IMAD.SHL.U32 R25, R8.reuse, 0x4, RZ ;  /* 0x0000000408197824 */ /* 0x040fe200078e00ff */
[C-C-:B------:R-:W-:Y:S01]  /*1100*/  SHF.L.U64.HI R6, R8.reuse, 0x5, R4.reuse ;  /* 0x0000000508067819 */ /* 0x140fe20000010204 */
[----:B------:R-:W-:Y:S01]  /*1110*/  IMAD.U32 R3, RZ, RZ, UR6 ;  /* 0x00000006ff037e24 */ /* 0x000fe2000f8e00ff */
[----:B------:R-:W-:Y:S01]  /*1120*/  SHF.L.U64.HI R24, R8, 0x2, R4 ;  /* 0x0000000208187819 */ /* 0x000fe20000010204 */
[----:B------:R-:W-:Y:S02]  /*1130*/  IMAD.U32 R7, RZ, RZ, UR6 ;  /* 0x00000006ff077e24 */ /* 0x000fe4000f8e00ff */
[----:B------:R-:W-:Y:S01]  /*1140*/  IMAD.MOV.U32 R27, RZ, RZ, R2 ;  /* 0x000000ffff1b7224 */ /* 0x000fe200078e0002 */
[----:B0-----:R-:W-:-:S04]  /*1150*/  LEA R26, P0, R10, UR4, 0x2 ;  /* 0x000000040a1a7c11 */ /* 0x001fc8000f8010ff */
[----:B------:R-:W-:-:S09]  /*1160*/  LEA.HI.X R5, R10, UR5, R13, 0x2, P0 ;  /* 0x000000050a057c11 */ /* 0x000fd200080f140d */
.L_x_14:
[-C--:B------:R-:W-:Y:S01]  /*1170*/  IADD3 R14, P0, PT, R26, R25.reuse, RZ ;  /* 0x000000191a0e7210 */ /* 0x080fe20007f1e0ff */
[----:B------:R-:W-:Y:S01]  /*1180*/  IMAD.MOV.U32 R16, RZ, RZ, R26 ;  /* 0x000000ffff107224 */ /* 0x000fe200078e001a */
[----:B------:R-:W-:Y:S01]  /*1190*/  LEA R26, P2, R8, R26, 0x5 ;  /* 0x0000001a081a7211 */ /* 0x000fe200078428ff */
[----:B------:R-:W-:Y:S02]  /*11a0*/  IMAD.MOV.U32 R17, RZ, RZ, R5 ;  /* 0x000000ffff117224 */ /* 0x000fe400078e0005 */
[C---:B------:R-:W-:Y:S01]  /*11b0*/  IMAD.X R15, R5.reuse, 0x1, R24, P0 ;  /* 0x00000001050f7824 */ /* 0x040fe200000e0618 */
[-C--:B------:R-:W-:Y:S01]  /*11c0*/  IADD3 R22, P0, PT, R14, R25.reuse, RZ ;  /* 0x000000190e167210 */ /* 0x080fe20007f1e0ff */
[----:B------:R-:W-:Y:S01]  /*11d0*/  IMAD.X R5, R5, 0x1, R6, P2 ;  /* 0x0000000105057824 */ /* 0x000fe200010e0606 */
[----:B------:R0:W-:Y:S03]  /*11e0*/  STG.E desc[UR10][R16.64], R0 ;  /* 0x0000000010007986 */ /* 0x0001e6000c10190a */
[--C-:B------:R-:W-:Y:S01]  /*11f0*/  IMAD.X R23, R15, 0x1, R24.reuse, P0 ;  /* 0x000000010f177824 */ /* 0x100fe200000e0618 */
[-C--:B------:R-:W-:Y:S01]  /*1200*/  IADD3 R20, P0, PT, R22, R25.reuse, RZ ;  /* 0x0000001916147210 */ /* 0x080fe20007f1e0ff */
[----:B------:R1:W-:Y:S04]  /*1210*/  STG.E desc[UR10][R14.64], R0 ;  /* 0x000000000e007986 */ /* 0x0003e8000c10190a */
[--C-:B------:R-:W-:Y:S01]  /*1220*/  IMAD.X R21, R23, 0x1, R24.reuse, P0 ;  /* 0x0000000117157824 */ /* 0x100fe200000e0618 */
[-C--:B------:R-:W-:Y:S01]  /*1230*/  IADD3 R18, P0, PT, R20, R25.reuse, RZ ;  /* 0x0000001914127210 */ /* 0x080fe20007f1e0ff */
[----:B------:R2:W-:Y:S04]  /*1240*/  STG.E desc[UR10][R22.64], R0 ;  /* 0x0000000016007986 */ /* 0x0005e8000c10190a */
[--C-:B------:R-:W-:Y:S01]  /*1250*/  IMAD.X R19, R21, 0x1, R24.reuse, P0 ;  /* 0x0000000115137824 */ /* 0x100fe200000e0618 */
[-C--:B0-----:R-:W-:Y:S01]  /*1260*/  IADD3 R16, P0, PT, R18, R25.reuse, RZ ;  /* 0x0000001912107210 */ /* 0x081fe20007f1e0ff */
[----:B------:R0:W-:Y:S04]  /*1270*/  STG.E desc[UR10][R20.64], R0 ;  /* 0x0000000014007986 */ /* 0x0001e8000c10190a */
[--C-:B------:R-:W-:Y:S01]  /*1280*/  IMAD.X R17, R19, 0x1, R24.reuse, P0 ;  /* 0x0000000113117824 */ /* 0x100fe200000e0618 */
[-C--:B-1----:R-:W-:Y:S01]  /*1290*/  IADD3 R14, P0, PT, R16, R25.reuse, RZ ;  /* 0x00000019100e7210 */ /* 0x082fe20007f1e0ff */
[----:B------:R0:W-:Y:S04]  /*12a0*/  STG.E desc[UR10][R18.64], R0 ;  /* 0x0000000012007986 */ /* 0x0001e8000c10190a */
[--C-:B------:R-:W-:Y:S01]  /*12b0*/  IMAD.X R15, R17, 0x1, R24.reuse, P0 ;  /* 0x00000001110f7824 */ /* 0x100fe200000e0618 */
[----:B--2---:R-:W-:Y:S01]  /*12c0*/  IADD3 R22, P0, PT, R14, R25, RZ ;  /* 0x000000190e167210 */ /* 0x004fe20007f1e0ff */
[----:B------:R0:W-:Y:S04]  /*12d0*/  STG.E desc[UR10][R16.64], R0 ;  /* 0x0000000010007986 */ /* 0x0001e8000c10190a */
[----:B------:R-:W-:Y:S01]  /*12e0*/  IMAD.X R23, R15, 0x1, R24, P0 ;  /* 0x000000010f177824 */ /* 0x000fe200000e0618 */
[----:B------:R-:W-:Y:S01]  /*12f0*/  IADD3 R27, P0, PT, R27, -0x8, RZ ;  /* 0xfffffff81b1b7810 */ /* 0x000fe20007f1e0ff */
[----:B------:R0:W-:Y:S03]  /*1300*/  STG.E desc[UR10][R14.64], R0 ;  /* 0x000000000e007986 */ /* 0x0001e6000c10190a */
[----:B------:R-:W-:Y:S01]  /*1310*/  IADD3.X R7, PT, PT, R7, -0x1, RZ, P0, !PT ;  /* 0xffffffff07077810 */ /* 0x000fe200007fe4ff */
[----:B------:R0:W-:Y:S01]  /*1320*/  STG.E desc[UR10][R22.64], R0 ;  /* 0x0000000016007986 */ /* 0x0001e2000c10190a */
[----:B------:R-:W-:-:S04]  /*1330*/  ISETP.NE.U32.AND P0, PT, R27, RZ, PT ;  /* 0x000000ff1b00720c */ /* 0x000fc80003f05070 */
[----:B------:R-:W-:-:S13]  /*1340*/  ISETP.NE.AND.EX P0, PT, R7, RZ, PT, P0 ;  /* 0x000000ff0700720c */ /* 0x000fda0003f05300 */
[----:B0-----:R-:W-:Y:S05]  /*1350*/  @P0 BRA `(.L_x_14) ;  /* 0xfffffffc00840947 */ /* 0x001fea000383ffff */
.L_x_13:
[----:B------:R-:W-:Y:S05]  /*1360*/  @!P1 EXIT ;  /* 0x000000000000994d */ /* 0x000fea0003800000 */
[----:B------:R-:W-:-:S04]  /*1370*/  LOP3.LUT R5, R9, 0x7, RZ, 0xc0, !PT ;  /* 0x0000000709057812 */ /* 0x000fc800078ec0ff */
[----:B------:R-:W-:-:S04]  /*1380*/  IADD3 R5, P1, PT, R5, -0x1, RZ ;  /* 0xffffffff05057810 */ /* 0x000fc80007f3e0ff */
[----:B------:R-:W-:Y:S01]  /*1390*/  ISETP.GE.U32.AND P0, PT, R5, 0x3, PT ;  /* 0x000000030500780c */ /* 0x000fe20003f06070 */
[----:B------:R-:W-:Y:S01]  /*13a0*/  IMAD.X R5, RZ, RZ, -0x1, P1 ;  /* 0xffffffffff057424 */ /* 0x000fe200008e06ff */
[----:B------:R-:W-:-:S04]  /*13b0*/  LOP3.LUT P1, R20, R9, 0x3, RZ, 0xc0, !PT ;  /* 0x0000000309147812 */ /* 0x000fc8000782c0ff */
[----:B------:R-:W-:-:S13]  /*13c0*/  ISETP.GE.U32.AND.EX P0, PT, R5, RZ, PT, P0 ;  /* 0x000000ff0500720c */ /* 0x000fda0003f06100 */
[----:B------:R-:W-:Y:S05]  /*13d0*/  @!P0 BRA `(.L_x_15) ;  /* 0x0000000000588947 */ /* 0x000fea0003800000 */
[----:B------:R-:W0:Y:S01]  /*13e0*/  LDCU.64 UR4, c[0x0][0x380] ;  /* 0x00007000ff0477ac */ /* 0x000e220008000a00 */
[----:B------:R-:W-:Y:S01]  /*13f0*/  IMAD R5, R3, R8, RZ ;  /* 0x0000000803057224 */ /* 0x000fe200078e02ff */
[----:B------:R-:W-:Y:S01]  /*1400*/  SHF.L.U64.HI R19, R8, 0x2, R4 ;  /* 0x0000000208137819 */ /* 0x000fe20000010204 */
[----:B------:R-:W-:Y:S02]  /*1410*/  IMAD.MOV.U32 R12, RZ, RZ, R10 ;  /* 0x000000ffff0c7224 */ /* 0x000fe400078e000a */
[----:B------:R-:W-:Y:S02]  /*1420*/  IMAD R5, R4, R2, R5 ;  /* 0x0000000204057224 */ /* 0x000fe400078e0205 */
[----:B------:R-:W-:-:S04]  /*1430*/  IMAD.WIDE.U32 R14, R2, R8, R12 ;  /* 0x00000008020e7225 */ /* 0x000fc800078e000c */
[----:B------:R-:W-:Y:S02]  /*1440*/  IMAD.SHL.U32 R21, R8, 0x4, RZ ;  /* 0x0000000408157824 */ /* 0x000fe400078e00ff */
[----:B------:R-:W-:Y:S01]  /*1450*/  IMAD.IADD R5, R15, 0x1, R5 ;  /* 0x000000010f057824 */ /* 0x000fe200078e0205 */
[----:B0-----:R-:W-:-:S04]  /*1460*/  LEA R6, P0, R14, UR4, 0x2 ;  /* 0x000000040e067c11 */ /* 0x001fc8000f8010ff */
[-C--:B------:R-:W-:Y:S02]  /*1470*/  IADD3 R16, P2, PT, R6, R21.reuse, RZ ;  /* 0x0000001506107210 */ /* 0x080fe40007f5e0ff */
[----:B------:R-:W-:Y:S02]  /*1480*/  LEA.HI.X R7, R14, UR5, R5, 0x2, P0 ;  /* 0x000000050e077c11 */ /* 0x000fe400080f1405 */
[----:B------:R-:W-:-:S03]  /*1490*/  IADD3 R14, P0, PT, R16, R21, RZ ;  /* 0x00000015100e7210 */ /* 0x000fc60007f1e0ff */
[--C-:B------:R-:W-:Y:S01]  /*14a0*/  IMAD.X R17, R7, 0x1, R19.reuse, P2 ;  /* 0x0000000107117824 */ /* 0x100fe200010e0613 */
[----:B------:R-:W-:Y:S01]  /*14b0*/  IADD3 R18, P2, PT, R14, R21, RZ ;  /* 0x000000150e127210 */ /* 0x000fe20007f5e0ff */
[----:B------:R0:W-:Y:S02]  /*14c0*/  STG.E desc[UR10][R6.64], R0 ;  /* 0x0000000006007986 */ /* 0x0001e4000c10190a */
[--C-:B------:R-:W-:Y:S01]  /*14d0*/  IMAD.X R15, R17, 0x1, R19.reuse, P0 ;  /* 0x00000001110f7824 */ /* 0x100fe200000e0613 */
[----:B------:R-:W-:Y:S01]  /*14e0*/  IADD3 R2, P0, PT, R2, 0x4, RZ ;  /* 0x0000000402027810 */ /* 0x000fe20007f1e0ff */
[----:B------:R0:W-:Y:S02]  /*14f0*/  STG.E desc[UR10][R16.64], R0 ;  /* 0x0000000010007986 */ /* 0x0001e4000c10190a */
[----:B------:R-:W-:Y:S02]  /*1500*/  IMAD.X R19, R15, 0x1, R19, P2 ;  /* 0x000000010f137824 */ /* 0x000fe400010e0613 */
[----:B------:R0:W-:Y:S01]  /*1510*/  STG.E desc[UR10][R14.64], R0 ;  /* 0x000000000e007986 */ /* 0x0001e2000c10190a */
[----:B------:R-:W-:-:S03]  /*1520*/  IMAD.X R3, RZ, RZ, R3, P0 ;  /* 0x000000ffff037224 */ /* 0x000fc600000e0603 */
[----:B------:R0:W-:Y:S04]  /*1530*/  STG.E desc[UR10][R18.64], R0 ;  /* 0x0000000012007986 */ /* 0x0001e8000c10190a */
.L_x_15:
[----:B------:R-:W-:Y:S05]  /*1540*/  @!P1 EXIT ;  /* 0x000000000000994d */ /* 0x000fea0003800000 */
[----:B------:R-:W-:Y:S02]  /*1550*/  ISETP.NE.AND P1, PT, R20, 0x1, PT ;  /* 0x000000011400780c */ /* 0x000fe40003f25270 */
[----:B------:R-:W-:-:S04]  /*1560*/  LOP3.LUT R9, R9, 0x1, RZ, 0xc0, !PT ;  /* 0x0000000109097812 */ /* 0x000fc800078ec0ff */
[----:B------:R-:W-:-:S07]  /*1570*/  ISETP.NE.U32.AND P0, PT, R9, 0x1, PT ;  /* 0x000000010900780c */ /* 0x000fce0003f05070 */
[----:B------:R-:W-:Y:S06]  /*1580*/  @!P1 BRA `(.L_x_16) ;  /* 0x00000000003c9947 */ /* 0x000fec0003800000 */
[----:B------:R-:W1:Y:S01]  /*1590*/  LDCU.64 UR4, c[0x0][0x380] ;  /* 0x00007000ff0477ac */ /* 0x000e620008000a00 */
[----:B------:R-:W-:Y:S02]  /*15a0*/  IMAD R5, R3, R8, RZ ;  /* 0x0000000803057224 */ /* 0x000fe400078e02ff */
[----:B0-----:R-:W-:Y:S02]  /*15b0*/  IMAD.MOV.U32 R6, RZ, RZ, R10 ;  /* 0x000000ffff067224 */ /* 0x001fe400078e000a */
[----:B------:R-:W-:Y:S02]  /*15c0*/  IMAD.MOV.U32 R7, RZ, RZ, R13 ;  /* 0x000000ffff077224 */ /* 0x000fe400078e000d */
[----:B------:R-:W-:Y:S02]  /*15d0*/  IMAD R5, R4, R2, R5 ;  /* 0x0000000204057224 */ /* 0x000fe400078e0205 */
[----:B------:R-:W-:-:S04]  /*15e0*/  IMAD.WIDE.U32 R6, R2, R8, R6 ;  /* 0x0000000802067225 */ /* 0x000fc800078e0006 */
[----:B------:R-:W-:Y:S01]  /*15f0*/  IMAD.IADD R5, R7, 0x1, R5 ;  /* 0x0000000107057824 */ /* 0x000fe200078e0205 */
[----:B-1----:R-:W-:-:S04]  /*1600*/  LEA R14, P1, R6, UR4, 0x2 ;  /* 0x00000004060e7c11 */ /* 0x002fc8000f8210ff */
[----:B------:R-:W-:Y:S02]  /*1610*/  LEA.HI.X R15, R6, UR5, R5, 0x2, P1 ;  /* 0x00000005060f7c11 */ /* 0x000fe400088f1405 */
[----:B------:R-:W-:-:S03]  /*1620*/  LEA R6, P1, R8, R14, 0x2 ;  /* 0x0000000e08067211 */ /* 0x000fc600078210ff */
[----:B------:R1:W-:Y:S01]  /*1630*/  STG.E desc[UR10][R14.64], R0 ;  /* 0x000000000e007986 */ /* 0x0003e2000c10190a */
[----:B------:R-:W-:Y:S02]  /*1640*/  LEA.HI.X R7, R8, R15, R4, 0x2, P1 ;  /* 0x0000000f08077211 */ /* 0x000fe400008f1404 */
[----:B------:R-:W-:-:S03]  /*1650*/  IADD3 R2, P1, PT, R2, 0x2, RZ ;  /* 0x0000000202027810 */ /* 0x000fc60007f3e0ff */
[----:B------:R1:W-:Y:S02]  /*1660*/  STG.E desc[UR10][R6.64], R0 ;  /* 0x0000000006007986 */ /* 0x0003e4000c10190a */
[----:B------:R-:W-:-:S08]  /*1670*/  IMAD.X R3, RZ, RZ, R3, P1 ;  /* 0x000000ffff037224 */ /* 0x000fd000008e0603 */
.L_x_16:
[----:B------:R-:W-:Y:S05]  /*1680*/  @P0 EXIT ;  /* 0x000000000000094d */ /* 0x000fea0003800000 */
[----:B------:R-:W2:Y:S01]  /*1690*/  LDCU.64 UR4, c[0x0][0x380] ;  /* 0x00007000ff0477ac */ /* 0x000ea20008000a00 */
[----:B------:R-:W-:Y:S02]  /*16a0*/  IMAD R3, R3, R8, RZ ;  /* 0x0000000803037224 */ /* 0x000fe400078e02ff */
[----:B------:R-:W-:Y:S02]  /*16b0*/  IMAD.MOV.U32 R11, RZ, RZ, R13 ;  /* 0x000000ffff0b7224 */ /* 0x000fe400078e000d */
[----:B------:R-:W-:Y:S02]  /*16c0*/  IMAD R3, R4, R2, R3 ;  /* 0x0000000204037224 */ /* 0x000fe400078e0203 */
[----:B------:R-:W-:-:S04]  /*16d0*/  IMAD.WIDE.U32 R8, R2, R8, R10 ;  /* 0x0000000802087225 */ /* 0x000fc800078e000a */
[----:B------:R-:W-:Y:S01]  /*16e0*/  IMAD.IADD R3, R9, 0x1, R3 ;  /* 0x0000000109037824 */ /* 0x000fe200078e0203 */
[----:B--2---:R-:W-:-:S04]  /*16f0*/  LEA R2, P0, R8, UR4, 0x2 ;  /* 0x0000000408027c11 */ /* 0x004fc8000f8010ff */
[----:B------:R-:W-:-:S05]  /*1700*/  LEA.HI.X R3, R8, UR5, R3, 0x2, P0 ;  /* 0x0000000508037c11 */ /* 0x000fca00080f1403 */
[----:B------:R-:W-:Y:S01]  /*1710*/  STG.E desc[UR10][R2.64], R0 ;  /* 0x0000000002007986 */ /* 0x000fe2000c10190a */
[----:B------:R-:W-:Y:S05]  /*1720*/  EXIT ;  /* 0x000000000000794d */ /* 0x000fea0003800000 */
        .weak           $__internal_0_$__cuda_sm20_div_rn_f64_full
        .type           $__internal_0_$__cuda_sm20_div_rn_f64_full,@function
        .size           $__internal_0_$__cuda_sm20_div_rn_f64_full,(.L_x_48 - $__internal_0_$__cuda_sm20_div_rn_f64_full)
$__internal_0_$__cuda_sm20_div_rn_f64_full:
[C---:B------:R-:W-:Y:S01]  /*1730*/  FSETP.GEU.AND P0, PT, |R9|.reuse, 1.469367938527859385e-39, PT ;  /* 0x001000000900780b */ /* 0x040fe20003f0e200 */
[--C-:B------:R-:W-:Y:S01]  /*1740*/  IMAD.MOV.U32 R6, RZ, RZ, R8.reuse ;  /* 0x000000ffff067224 */ /* 0x100fe200078e0008 */
[----:B------:R-:W-:Y:S01]  /*1750*/  LOP3.LUT R2, R9, 0x800fffff, RZ, 0xc0, !PT ;  /* 0x800fffff09027812 */ /* 0x000fe200078ec0ff */
[----:B------:R-:W-:Y:S01]  /*1760*/  IMAD.MOV.U32 R7, RZ, RZ, R9 ;  /* 0x000000ffff077224 */ /* 0x000fe200078e0009 */
[C---:B------:R-:W-:Y:S01]  /*1770*/  FSETP.GEU.AND P2, PT, |R5|.reuse, 1.469367938527859385e-39, PT ;  /* 0x001000000500780b */ /* 0x040fe20003f4e200 */
[----:B------:R-:W-:Y:S01]  /*1780*/  IMAD.MOV.U32 R16, RZ, RZ, 0x1 ;  /* 0x00000001ff107424 */ /* 0x000fe200078e00ff */
[----:B------:R-:W-:Y:S01]  /*1790*/  LOP3.LUT R3, R2, 0x3ff00000, RZ, 0xfc, !PT ;  /* 0x3ff0000002037812 */ /* 0x000fe200078efcff */
[----:B------:R-:W-:Y:S01]  /*17a0*/  IMAD.MOV.U32 R2, RZ, RZ, R8 ;  /* 0x000000ffff027224 */ /* 0x000fe200078e0008 */
[----:B------:R-:W-:Y:S01]  /*17b0*/  LOP3.LUT R12, R5, 0x7ff00000, RZ, 0xc0, !PT ;  /* 0x7ff00000050c7812 */ /* 0x000fe200078ec0ff */
[----:B------:R-:W-:Y:S01]  /*17c0*/  IMAD.MOV.U32 R8, RZ, RZ, R4 ;  /* 0x000000ffff087224 */ /* 0x000fe200078e0004 */
[----:B------:R-:W-:Y:S03]  /*17d0*/  BSSY.RECONVERGENT B1, `(.L_x_17) ;  /* 0x0000050000017945 */ /* 0x000fe60003800200 */
[----:B------:R-:W-:-:S04]  /*17e0*/  @!P0 DMUL R2, R6, 8.98846567431157953865e+307 ;  /* 0x7fe0000006028828 */ /* 0x000fc80000000000 */
[----:B------:R-:W-:Y:S02]  /*17f0*/  @!P2 LOP3.LUT R13, R7, 0x7ff00000, RZ, 0xc0, !PT ;  /* 0x7ff00000070da812 */ /* 0x000fe400078ec0ff */
[----:B------:R-:W0:Y:S02]  /*1800*/  MUFU.RCP64H R17, R3 ;  /* 0x0000000300117308 */ /* 0x000e240000001800 */
[----:B------:R-:W-:Y:S01]  /*1810*/  @!P2 ISETP.GE.U32.AND P3, PT, R12, R13, PT ;  /* 0x0000000d0c00a20c */ /* 0x000fe20003f66070 */
[----:B------:R-:W-:Y:S01]  /*1820*/  IMAD.MOV.U32 R13, RZ, RZ, 0x1ca00000 ;  /* 0x1ca00000ff0d7424 */ /* 0x000fe200078e00ff */
[----:B0-----:R-:W-:-:S08]  /*1830*/  DFMA R14, R16, -R2, 1 ;  /* 0x3ff00000100e742b */ /* 0x001fd00000000802 */
[----:B------:R-:W-:Y:S01]  /*1840*/  DFMA R18, R14, R14, R14 ;  /* 0x0000000e0e12722b */ /* 0x000fe2000000000e */
[----:B------:R-:W-:-:S04]  /*1850*/  LOP3.LUT R15, R9, 0x7ff00000, RZ, 0xc0, !PT ;  /* 0x7ff00000090f7812 */ /* 0x000fc800078ec0ff */
[----:B------:R-:W-:-:S03]  /*1860*/  ISETP.GE.U32.AND P1, PT, R12, R15, PT ;  /* 0x0000000f0c00720c */ /* 0x000fc60003f26070 */
[----:B------:R-:W-:Y:S01]  /*1870*/  DFMA R16, R16, R18, R16 ;  /* 0x000000121010722b */ /* 0x000fe20000000010 */
[C---:B------:R-:W-:Y:S01]  /*1880*/  @!P2 SEL R19, R13.reuse, 0x63400000, !P3 ;  /* 0x634000000d13a807 */ /* 0x040fe20005800000 */
[----:B------:R-:W-:Y:S01]  /*1890*/  @!P2 IMAD.MOV.U32 R18, RZ, RZ, RZ ;  /* 0x000000ffff12a224 */ /* 0x000fe200078e00ff */
[----:B------:R-:W-:Y:S02]  /*18a0*/  SEL R9, R13, 0x63400000, !P1 ;  /* 0x634000000d097807 */ /* 0x000fe40004800000 */
[--C-:B------:R-:W-:Y:S02]  /*18b0*/  @!P2 LOP3.LUT R19, R19, 0x80000000, R5.reuse, 0xf8, !PT ;  /* 0x800000001313a812 */ /* 0x100fe400078ef805 */
[----:B------:R-:W-:Y:S01]  /*18c0*/  LOP3.LUT R9, R9, 0x800fffff, R5, 0xf8, !PT ;  /* 0x800fffff09097812 */ /* 0x000fe200078ef805 */
[----:B------:R-:W-:Y:S01]  /*18d0*/  DFMA R20, R16, -R2, 1 ;  /* 0x3ff000001014742b */ /* 0x000fe20000000802 */
[----:B------:R-:W-:-:S06]  /*18e0*/  @!P2 LOP3.LUT R19, R19, 0x100000, RZ, 0xfc, !PT ;  /* 0x001000001313a812 */ /* 0x000fcc00078efcff */
[----:B------:R-:W-:Y:S02]  /*18f0*/  @!P2 DFMA R8, R8, 2, -R18 ;  /* 0x400000000808a82b */ /* 0x000fe40000000812 */
[----:B------:R-:W-:Y:S01]  /*1900*/  DFMA R16, R16, R20, R16 ;  /* 0x000000141010722b */ /* 0x000fe20000000010 */
[----:B------:R-:W-:Y:S02]  /*1910*/  IMAD.MOV.U32 R21, RZ, RZ, R12 ;  /* 0x000000ffff157224 */ /* 0x000fe400078e000c */
[----:B------:R-:W-:Y:S01]  /*1920*/  IMAD.MOV.U32 R20, RZ, RZ, R15 ;  /* 0x000000ffff147224 */ /* 0x000fe200078e000f */
[----:B------:R-:W-:-:S04]  /*1930*/  @!P0 LOP3.LUT R20, R3, 0x7ff00000, RZ, 0xc0, !PT ;  /* 0x7ff0000003148812 */ /* 0x000fc800078ec0ff */
[----:B------:R-:W-:Y:S01]  /*1940*/  @!P2 LOP3.LUT R21, R9, 0x7ff00000, RZ, 0xc0, !PT ;  /* 0x7ff000000915a812 */ /* 0x000fe200078ec0ff */
[----:B------:R-:W-:Y:S01]  /*1950*/  DMUL R18, R16, R8 ;  /* 0x0000000810127228 */ /* 0x000fe20000000000 */
[----:B------:R-:W-:-:S03]  /*1960*/  VIADD R23, R20, 0xffffffff ;  /* 0xffffffff14177836 */ /* 0x000fc60000000000 */
[----:B------:R-:W-:-:S04]  /*1970*/  VIADD R22, R21, 0xffffffff ;  /* 0xffffffff15167836 */ /* 0x000fc80000000000 */
[----:B------:R-:W-:Y:S01]  /*1980*/  DFMA R14, R18, -R2, R8 ;  /* 0x80000002120e722b */ /* 0x000fe20000000008 */
[----:B------:R-:W-:-:S04]  /*1990*/  ISETP.GT.U32.AND P0, PT, R22, 0x7feffffe, PT ;  /* 0x7feffffe1600780c */ /* 0x000fc80003f04070 */
[----:B------:R-:W-:-:S03]  /*19a0*/  ISETP.GT.U32.OR P0, PT, R23, 0x7feffffe, P0 ;  /* 0x7feffffe1700780c */ /* 0x000fc60000704470 */
[----:B------:R-:W-:-:S10]  /*19b0*/  DFMA R14, R16, R14, R18 ;  /* 0x0000000e100e722b */ /* 0x000fd40000000012 */
[----:B------:R-:W-:Y:S05]  /*19c0*/  @P0 BRA `(.L_x_18) ;  /* 0x00000000006c0947 */ /* 0x000fea0003800000 */
[----:B------:R-:W-:-:S04]  /*19d0*/  LOP3.LUT R5, R7, 0x7ff00000, RZ, 0xc0, !PT ;  /* 0x7ff0000007057812 */ /* 0x000fc800078ec0ff */
[CC--:B------:R-:W-:Y:S02]  /*19e0*/  VIADDMNMX R4, R12.reuse, -R5.reuse, 0xb9600000, !PT ;  /* 0xb96000000c047446 */ /* 0x0c0fe40007800905 */
[----:B------:R-:W-:Y:S02]  /*19f0*/  ISETP.GE.U32.AND P0, PT, R12, R5, PT ;  /* 0x000000050c00720c */ /* 0x000fe40003f06070 */
[----:B------:R-:W-:Y:S02]  /*1a00*/  VIMNMX R4, PT, PT, R4, 0x46a00000, PT ;  /* 0x46a0000004047848 */ /* 0x000fe40003fe0100 */
[----:B------:R-:W-:-:S05]  /*1a10*/  SEL R13, R13, 0x63400000, !P0 ;  /* 0x634000000d0d7807 */ /* 0x000fca0004000000 */
[----:B------:R-:W-:Y:S02]  /*1a20*/  IMAD.IADD R16, R4, 0x1, -R13 ;  /* 0x0000000104107824 */ /* 0x000fe400078e0a0d */
[----:B------:R-:W-:Y:S02]  /*1a30*/  IMAD.MOV.U32 R4, RZ, RZ, RZ ;  /* 0x000000ffff047224 */ /* 0x000fe400078e00ff */
[----:B------:R-:W-:-:S06]  /*1a40*/  VIADD R5, R16, 0x7fe00000 ;  /* 0x7fe0000010057836 */ /* 0x000fcc0000000000 */
[----:B------:R-:W-:-:S10]  /*1a50*/  DMUL R12, R14, R4 ;  /* 0x000000040e0c7228 */ /* 0x000fd40000000000 */
[----:B------:R-:W-:-:S13]  /*1a60*/  FSETP.GTU.AND P0, PT, |R13|, 1.469367938527859385e-39, PT ;  /* 0x001000000d00780b */ /* 0x000fda0003f0c200 */
[----:B------:R-:W-:Y:S05]  /*1a70*/  @P0 BRA `(.L_x_19) ;  /* 0x0000000000940947 */ /* 0x000fea0003800000 */
[----:B------:R-:W-:Y:S01]  /*1a80*/  DFMA R2, R14, -R2, R8 ;  /* 0x800000020e02722b */ /* 0x000fe20000000008 */
[----:B------:R-:W-:-:S09]  /*1a90*/  IMAD.MOV.U32 R4, RZ, RZ, RZ ;  /* 0x000000ffff047224 */ /* 0x000fd200078e00ff */
[C---:B------:R-:W-:Y:S02]  /*1aa0*/  FSETP.NEU.AND P0, PT, R3.reuse, RZ, PT ;  /* 0x000000ff0300720b */ /* 0x040fe40003f0d000 */
[----:B------:R-:W-:-:S04]  /*1ab0*/  LOP3.LUT R7, R3, 0x80000000, R7, 0x48, !PT ;  /* 0x8000000003077812 */ /* 0x000fc800078e4807 */
[----:B------:R-:W-:-:S07]  /*1ac0*/  LOP3.LUT R5, R7, R5, RZ, 0xfc, !PT ;  /* 0x0000000507057212 */ /* 0x000fce00078efcff */
[----:B------:R-:W-:Y:S05]  /*1ad0*/  @!P0 BRA `(.L_x_19) ;  /* 0x00000000007c8947 */ /* 0x000fea0003800000 */
[----:B------:R-:W-:Y:S01]  /*1ae0*/  IMAD.MOV R3, RZ, RZ, -R16 ;  /* 0x000000ffff037224 */ /* 0x000fe200078e0a10 */
[----:B------:R-:W-:Y:S01]  /*1af0*/  DMUL.RP R4, R14, R4 ;  /* 0x000000040e047228 */ /* 0x000fe20000008000 */
[----:B------:R-:W-:-:S06]  /*1b00*/  IMAD.MOV.U32 R2, RZ, RZ, RZ ;  /* 0x000000ffff027224 */ /* 0x000fcc00078e00ff */
[----:B------:R-:W-:-:S03]  /*1b10*/  DFMA R2, R12, -R2, R14 ;  /* 0x800000020c02722b */ /* 0x000fc6000000000e */
[----:B------:R-:W-:-:S03]  /*1b20*/  LOP3.LUT R7, R5, R7, RZ, 0x3c, !PT ;  /* 0x0000000705077212 */ /* 0x000fc600078e3cff */
[----:B------:R-:W-:-:S04]  /*1b30*/  IADD3 R2, PT, PT, -R16, -0x43300000, RZ ;  /* 0xbcd0000010027810 */ /* 0x000fc80007ffe1ff */
[----:B------:R-:W-:-:S04]  /*1b40*/  FSETP.NEU.AND P0, PT, |R3|, R2, PT ;  /* 0x000000020300720b */ /* 0x000fc80003f0d200 */
[----:B------:R-:W-:Y:S02]  /*1b50*/  FSEL R12, R4, R12, !P0 ;  /* 0x0000000c040c7208 */ /* 0x000fe40004000000 */
[----:B------:R-:W-:Y:S01]  /*1b60*/  FSEL R13, R7, R13, !P0 ;  /* 0x0000000d070d7208 */ /* 0x000fe20004000000 */
[----:B------:R-:W-:Y:S06]  /*1b70*/  BRA `(.L_x_19) ;  /* 0x0000000000547947 */ /* 0x000fec0003800000 */
.L_x_18:
[----:B------:R-:W-:-:S14]  /*1b80*/  DSETP.NAN.AND P0, PT, R4, R4, PT ;  /* 0x000000040400722a */ /* 0x000fdc0003f08000 */
[----:B------:R-:W-:Y:S05]  /*1b90*/  @P0 BRA `(.L_x_20) ;  /* 0x0000000000440947 */ /* 0x000fea0003800000 */
[----:B------:R-:W-:-:S14]  /*1ba0*/  DSETP.NAN.AND P0, PT, R6, R6, PT ;  /* 0x000000060600722a */ /* 0x000fdc0003f08000 */
[----:B------:R-:W-:Y:S05]  /*1bb0*/  @P0 BRA `(.L_x_21) ;  /* 0x0000000000300947 */ /* 0x000fea0003800000 */
[----:B------:R-:W-:Y:S01]  /*1bc0*/  ISETP.NE.AND P0, PT, R21, R20, PT ;  /* 0x000000141500720c */ /* 0x000fe20003f05270 */
[----:B------:R-:W-:Y:S02]  /*1bd0*/  IMAD.MOV.U32 R12, RZ, RZ, 0x0 ;  /* 0x00000000ff0c7424 */ /* 0x000fe400078e00ff */
[----:B------:R-:W-:-:S10]  /*1be0*/  IMAD.MOV.U32 R13, RZ, RZ, -0x80000 ;  /* 0xfff80000ff0d7424 */ /* 0x000fd400078e00ff */
[----:B------:R-:W-:Y:S05]  /*1bf0*/  @!P0 BRA `(.L_x_19) ;  /* 0x0000000000348947 */ /* 0x000fea0003800000 */
[----:B------:R-:W-:Y:S02]  /*1c00*/  ISETP.NE.AND P0, PT, R21, 0x7ff00000, PT ;  /* 0x7ff000001500780c */ /* 0x000fe40003f05270 */
[----:B------:R-:W-:Y:S02]  /*1c10*/  LOP3.LUT R13, R5, 0x80000000, R7, 0x48, !PT ;  /* 0x80000000050d7812 */ /* 0x000fe400078e4807 */
[----:B------:R-:W-:-:S13]  /*1c20*/  ISETP.EQ.OR P0, PT, R20, RZ, !P0 ;  /* 0x000000ff1400720c */ /* 0x000fda0004702670 */
[----:B------:R-:W-:Y:S01]  /*1c30*/  @P0 LOP3.LUT R2, R13, 0x7ff00000, RZ, 0xfc, !PT ;  /* 0x7ff000000d020812 */ /* 0x000fe200078efcff */
[----:B------:R-:W-:Y:S02]  /*1c40*/  @!P0 IMAD.MOV.U32 R12, RZ, RZ, RZ ;  /* 0x000000ffff0c8224 */ /* 0x000fe400078e00ff */
[----:B------:R-:W-:Y:S02]  /*1c50*/  @P0 IMAD.MOV.U32 R12, RZ, RZ, RZ ;  /* 0x000000ffff0c0224 */ /* 0x000fe400078e00ff */
[----:B------:R-:W-:Y:S01]  /*1c60*/  @P0 IMAD.MOV.U32 R13, RZ, RZ, R2 ;  /* 0x000000ffff0d0224 */ /* 0x000fe200078e0002 */
[----:B------:R-:W-:Y:S06]  /*1c70*/  BRA `(.L_x_19) ;  /* 0x0000000000147947 */ /* 0x000fec0003800000 */
.L_x_21:
[----:B------:R-:W-:Y:S01]  /*1c80*/  LOP3.LUT R13, R7, 0x80000, RZ, 0xfc, !PT ;  /* 0x00080000070d7812 */ /* 0x000fe200078efcff */
[----:B------:R-:W-:Y:S01]  /*1c90*/  IMAD.MOV.U32 R12, RZ, RZ, R6 ;  /* 0x000000ffff0c7224 */ /* 0x000fe200078e0006 */
[----:B------:R-:W-:Y:S06]  /*1ca0*/  BRA `(.L_x_19) ;  /* 0x0000000000087947 */ /* 0x000fec0003800000 */
.L_x_20:
[----:B------:R-:W-:Y:S01]  /*1cb0*/  LOP3.LUT R13, R5, 0x80000, RZ, 0xfc, !PT ;  /* 0x00080000050d7812 */ /* 0x000fe200078efcff */
[----:B------:R-:W-:-:S07]  /*1cc0*/  IMAD.MOV.U32 R12, RZ, RZ, R4 ;  /* 0x000000ffff0c7224 */ /* 0x000fce00078e0004 */
.L_x_19:
[----:B------:R-:W-:Y:S05]  /*1cd0*/  BSYNC.RECONVERGENT B1 ;  /* 0x0000000000017941 */ /* 0x000fea0003800200 */
.L_x_17:
[----:B------:R-:W-:Y:S02]  /*1ce0*/  IMAD.MOV.U32 R2, RZ, RZ, R0 ;  /* 0x000000ffff027224 */ /* 0x000fe400078e0000 */
[----:B------:R-:W-:Y:S02]  /*1cf0*/  IMAD.MOV.U32 R3, RZ, RZ, 0x0 ;  /* 0x00000000ff037424 */ /* 0x000fe400078e00ff */
[----:B------:R-:W-:Y:S02]  /*1d00*/  IMAD.MOV.U32 R6, RZ, RZ, R12 ;  /* 0x000000ffff067224 */ /* 0x000fe400078e000c */
[----:B------:R-:W-:Y:S01]  /*1d10*/  IMAD.MOV.U32 R7, RZ, RZ, R13 ;  /* 0x000000ffff077224 */ /* 0x000fe200078e000d */
[----:B------:R-:W-:Y:S06]  /*1d20*/  RET.REL.NODEC R2 `(_Z8Ksmooth2Pfii) ;  /* 0xffffffe002b47950 */ /* 0x000fec0003c3ffff */
.L_x_22:
        /* <DEDUP_REMOVED lines=13> */
.L_x_48:


//--------------------- .text._Z8Ksmooth1PfPiPKfiii --------------------------
	.section	.text._Z8Ksmooth1PfPiPKfiii,"ax",@progbits
	.align	128
        .global         _Z8Ksmooth1PfPiPKfiii
        .type           _Z8Ksmooth1PfPiPKfiii,@function
        .size           _Z8Ksmooth1PfPiPKfiii,(.L_x_49 - _Z8Ksmooth1PfPiPKfiii)
        .other          _Z8Ksmooth1PfPiPKfiii,@"STO_CUDA_ENTRY STV_DEFAULT"
_Z8Ksmooth1PfPiPKfiii:
.text._Z8Ksmooth1PfPiPKfiii:
[----:B------:R-:W0:Y:S01]  /*0000*/  LDC R1, c[0x0][0x37c] ;  /* 0x0000df00ff017b82 */ /* 0x000e220000000800 */
[----:B------:R-:W1:Y:S01]  /*0010*/  S2R R25, SR_TID.X ;  /* 0x0000000000197919 */ /* 0x000e620000002100 */
[----:B------:R-:W2:Y:S01]  /*0020*/  LDCU UR5, c[0x0][0x39c] ;  /* 0x00007380ff0577ac */ /* 0x000ea20008000800 */
[----:B0-----:R-:W-:Y:S01]  /*0030*/  VIADD R1, R1, 0xffffffe8 ;  /* 0xffffffe801017836 */ /* 0x001fe20000000000 */
[----:B------:R-:W1:Y:S01]  /*0040*/  S2R R18, SR_CTAID.X ;  /* 0x0000000000127919 */ /* 0x000e620000002500 */
[----:B------:R-:W0:Y:S03]  /*0050*/  LDCU UR38, c[0x0][0x2f8] ;  /* 0x00005f00ff2677ac */ /* 0x000e260008000800 */
[----:B------:R-:W-:Y:S01]  /*0060*/  R2UR UR4, R1 ;  /* 0x00000000010472ca */ /* 0x000fe200000e0000 */
[----:B------:R-:W3:-:S12]  /*0070*/  LDCU UR39, c[0x0][0x2fc] ;  /* 0x00005f80ff2777ac */ /* 0x000ed80008000800 */
[----:B0-----:R-:W-:-:S04]  /*0080*/  UIADD3 UR38, UP0, UPT, UR4, UR38, URZ ;  /* 0x0000002604267290 */ /* 0x001fc8000ff1e0ff */
[----:B---3--:R-:W-:Y:S01]  /*0090*/  UIADD3.X UR39, UPT, UPT, URZ, UR39, URZ, UP0, !UPT ;  /* 0x00000027ff277290 */ /* 0x008fe200087fe4ff */
[----:B-1----:R-:W-:-:S05]  /*00a0*/  IMAD R24, R18, 0x40, R25 ;  /* 0x0000004012187824 */ /* 0x002fca00078e0219 */
[----:B--2---:R-:W-:-:S13]  /*00b0*/  ISETP.GE.AND P0, PT, R24, UR5, PT ;  /* 0x0000000518007c0c */ /* 0x004fda000bf06270 */
[----:B------:R-:W-:Y:S05]  /*00c0*/  @P0 EXIT ;  /* 0x000000000000094d */ /* 0x000fea0003800000 */
[----:B------:R-:W0:Y:S01]  /*00d0*/  S2R R2, SR_TID.Y ;  /* 0x0000000000027919 */ /* 0x000e220000002200 */
[----:B------:R-:W1:Y:S01]  /*00e0*/  LDCU UR11, c[0x0][0x398] ;  /* 0x00007300ff0b77ac */ /* 0x000e620008000800 */
[----:B------:R-:W-:Y:S01]  /*00f0*/  IMAD.MOV.U32 R0, RZ, RZ, RZ ;  /* 0x000000ffff007224 */ /* 0x000fe200078e00ff */
[----:B------:R-:W-:Y:S01]  /*0100*/  CS2R R16, SRZ ;  /* 0x0000000000107805 */ /* 0x000fe2000001ff00 */
[----:B------:R-:W0:Y:S01]  /*0110*/  S2R R19, SR_CTAID.Y ;  /* 0x0000000000137919 */ /* 0x000e220000002600 */
[----:B------:R-:W2:Y:S01]  /*0120*/  LDCU.64 UR6, c[0x0][0x380] ;  /* 0x00007000ff0677ac */ /* 0x000ea20008000a00 */
[----:B------:R-:W3:Y:S01]  /*0130*/  LDCU.64 UR36, c[0x0][0x358] ;  /* 0x00006b00ff2477ac */ /* 0x000ee20008000a00 */
[----:B-1----:R-:W-:Y:S01]  /*0140*/  UISETP.GE.AND UP0, UPT, UR11, URZ, UPT ;  /* 0x000000ff0b00728c */ /* 0x002fe2000bf06270 */
[----:B--2---:R-:W-:Y:S02]  /*0150*/  IMAD.U32 R22, RZ, RZ, UR6 ;  /* 0x00000006ff167e24 */ /* 0x004fe4000f8e00ff */
[----:B------:R-:W-:-:S02]  /*0160*/  IMAD.U32 R23, RZ, RZ, UR7 ;  /* 0x00000007ff177e24 */ /* 0x000fc4000f8e00ff */
[----:B0-----:R-:W-:-:S04]  /*0170*/  IMAD R2, R19, 0x40, R2 ;  /* 0x0000004013027824 */ /* 0x001fc800078e0202 */
[----:B---3--:R-:W-:Y:S05]  /*0180*/  BRA.U !UP0, `(.L_x_23) ;  /* 0x0000000d08cc7547 */ /* 0x008fea000b800000 */
[C---:B------:R-:W-:Y:S01]  /*0190*/  IADD3 R4, P0, PT, R2.reuse, 0x2, RZ ;  /* 0x0000000202047810 */ /* 0x040fe20007f1e0ff */
[----:B------:R-:W-:Y:S01]  /*01a0*/  USHF.R.S32.HI UR4, URZ, 0x1f, UR5 ;  /* 0x0000001fff047899 */ /* 0x000fe20008011405 */
[C---:B------:R-:W-:Y:S01]  /*01b0*/  IADD3 R14, P1, PT, R2.reuse, 0x5, RZ ;  /* 0x00000005020e7810 */ /* 0x040fe20007f3e0ff */
[----:B------:R-:W0:Y:S02]  /*01c0*/  LDCU UR10, c[0x0][0x3a0] ;  /* 0x00007400ff0a77ac */ /* 0x000e240008000800 */
[----:B------:R-:W-:Y:S01]  /*01d0*/  IMAD.X R0, RZ, RZ, RZ, P0 ;  /* 0x000000ffff007224 */ /* 0x000fe200000e06ff */
[----:B------:R-:W-:-:S03]  /*01e0*/  IADD3 R10, P0, PT, R2, 0x3, RZ ;  /* 0x00000003020a7810 */ /* 0x000fc60007f1e0ff */
[----:B------:R-:W-:Y:S01]  /*01f0*/  IMAD R5, R0, UR5, RZ ;  /* 0x0000000500057c24 */ /* 0x000fe2000f8e02ff */
[----:B------:R-:W-:Y:S02]  /*0200*/  IADD3.X R0, PT, PT, RZ, RZ, RZ, P0, !PT ;  /* 0x000000ffff007210 */ /* 0x000fe400007fe4ff */
[----:B------:R-:W-:Y:S01]  /*0210*/  IADD3 R3, P0, PT, R2, 0x4, RZ ;  /* 0x0000000402037810 */ /* 0x000fe20007f1e0ff */
[C---:B------:R-:W-:Y:S02]  /*0220*/  IMAD R7, R4.reuse, UR4, R5 ;  /* 0x0000000404077c24 */ /* 0x040fe4000f8e0205 */
[----:B------:R-:W-:-:S04]  /*0230*/  IMAD.WIDE.U32 R4, R4, UR5, RZ ;  /* 0x0000000504047c25 */ /* 0x000fc8000f8e00ff */
[----:B------:R-:W-:Y:S02]  /*0240*/  IMAD R9, R0, UR5, RZ ;  /* 0x0000000500097c24 */ /* 0x000fe4000f8e02ff */
[----:B------:R-:W-:Y:S01]  /*0250*/  IMAD.X R6, RZ, RZ, RZ, P0 ;  /* 0x000000ffff067224 */ /* 0x000fe200000e06ff */
[----:B0-----:R-:W-:Y:S01]  /*0260*/  USHF.R.S32.HI UR10, URZ, 0x1f, UR10 ;  /* 0x0000001fff0a7899 */ /* 0x001fe2000801140a */
[C---:B------:R-:W-:Y:S02]  /*0270*/  IMAD R9, R10.reuse, UR4, R9 ;  /* 0x000000040a097c24 */ /* 0x040fe4000f8e0209 */
[----:B------:R-:W-:Y:S02]  /*0280*/  IMAD.IADD R5, R5, 0x1, R7 ;  /* 0x0000000105057824 */ /* 0x000fe400078e0207 */
[----:B------:R-:W-:-:S03]  /*0290*/  IMAD.WIDE.U32 R10, R10, UR5, RZ ;  /* 0x000000050a0a7c25 */ /* 0x000fc6000f8e00ff */
[----:B------:R-:W-:Y:S01]  /*02a0*/  SHF.L.U64.HI R7, R4, 0x2, R5 ;  /* 0x0000000204077819 */ /* 0x000fe20000010205 */
[----:B------:R-:W-:Y:S02]  /*02b0*/  IMAD R8, R6, UR5, RZ ;  /* 0x0000000506087c24 */ /* 0x000fe4000f8e02ff */
[----:B------:R-:W-:Y:S01]  /*02c0*/  IMAD.X R0, RZ, RZ, RZ, P1 ;  /* 0x000000ffff007224 */ /* 0x000fe200008e06ff */
[----:B------:R-:W-:Y:S01]  /*02d0*/  IADD3 R16, P1, PT, R2, 0x7, RZ ;  /* 0x0000000702107810 */ /* 0x000fe20007f3e0ff */
[----:B------:R-:W-:Y:S02]  /*02e0*/  IMAD.SHL.U32 R6, R4, 0x4, RZ ;  /* 0x0000000404067824 */ /* 0x000fe400078e00ff */
[----:B------:R-:W-:Y:S02]  /*02f0*/  IMAD.IADD R9, R11, 0x1, R9 ;  /* 0x000000010b097824 */ /* 0x000fe400078e0209 */
[C---:B------:R-:W-:Y:S02]  /*0300*/  IMAD R11, R3.reuse, UR4, R8 ;  /* 0x00000004030b7c24 */ /* 0x040fe4000f8e0208 */
[----:B------:R-:W-:Y:S01]  /*0310*/  IMAD.WIDE.U32 R4, R3, UR5, RZ ;  /* 0x0000000503047c25 */ /* 0x000fe2000f8e00ff */
[----:B------:R-:W-:-:S03]  /*0320*/  SHF.L.U64.HI R9, R10, 0x2, R9 ;  /* 0x000000020a097819 */ /* 0x000fc60000010209 */
[----:B------:R-:W-:Y:S02]  /*0330*/  IMAD R13, R0, UR5, RZ ;  /* 0x00000005000d7c24 */ /* 0x000fe4000f8e02ff */
[----:B------:R-:W-:Y:S01]  /*0340*/  IMAD.IADD R3, R5, 0x1, R11 ;  /* 0x0000000105037824 */ /* 0x000fe200078e020b */
[----:B------:R-:W-:Y:S01]  /*0350*/  IADD3 R5, P0, PT, R2, 0x6, RZ ;  /* 0x0000000602057810 */ /* 0x000fe20007f1e0ff */
[C---:B------:R-:W-:Y:S02]  /*0360*/  IMAD R13, R14.reuse, UR4, R13 ;  /* 0x000000040e0d7c24 */ /* 0x040fe4000f8e020d */
[----:B------:R-:W-:Y:S01]  /*0370*/  IMAD.WIDE.U32 R14, R14, UR5, RZ ;  /* 0x000000050e0e7c25 */ /* 0x000fe2000f8e00ff */
[----:B------:R-:W-:-:S03]  /*0380*/  SHF.L.U64.HI R11, R4, 0x2, R3 ;  /* 0x00000002040b7819 */ /* 0x000fc60000010203 */
[----:B------:R-:W-:Y:S02]  /*0390*/  IMAD.IADD R13, R15, 0x1, R13 ;  /* 0x000000010f0d7824 */ /* 0x000fe400078e020d */
[----:B------:R-:W-:Y:S02]  /*03a0*/  IMAD.X R3, RZ, RZ, RZ, P0 ;  /* 0x000000ffff037224 */ /* 0x000fe400000e06ff */
[----:B------:R-:W-:Y:S01]  /*03b0*/  IMAD.X R0, RZ, RZ, RZ, P1 ;  /* 0x000000ffff007224 */ /* 0x000fe200008e06ff */
[----:B------:R-:W-:Y:S01]  /*03c0*/  SHF.L.U64.HI R13, R14, 0x2, R13 ;  /* 0x000000020e0d7819 */ /* 0x000fe2000001020d */
[----:B------:R-:W-:Y:S01]  /*03d0*/  IMAD.SHL.U32 R8, R10, 0x4, RZ ;  /* 0x000000040a087824 */ /* 0x000fe200078e00ff */
[----:B------:R-:W-:Y:S01]  /*03e0*/  SHF.L.U32 R10, R4, 0x2, RZ ;  /* 0x00000002040a7819 */ /* 0x000fe200000006ff */
[----:B------:R-:W-:Y:S02]  /*03f0*/  IMAD R4, R3, UR5, RZ ;  /* 0x0000000503047c24 */ /* 0x000fe4000f8e02ff */
[----:B------:R-:W-:-:S02]  /*0400*/  IMAD R17, R0, UR5, RZ ;  /* 0x0000000500117c24 */ /* 0x000fc4000f8e02ff */
[----:B------:R-:W-:Y:S02]  /*0410*/  IMAD.SHL.U32 R12, R14, 0x4, RZ ;  /* 0x000000040e0c7824 */ /* 0x000fe400078e00ff */
[----:B------:R-:W-:-:S04]  /*0420*/  IMAD.WIDE.U32 R14, R2, UR5, RZ ;  /* 0x00000005020e7c25 */ /* 0x000fc8000f8e00ff */
[----:B------:R-:W-:Y:S01]  /*0430*/  IMAD R3, R2, UR4, RZ ;  /* 0x0000000402037c24 */ /* 0x000fe2000f8e02ff */
[----:B------:R-:W-:Y:S01]  /*0440*/  IADD3 R0, P0, PT, R14, UR5, RZ ;  /* 0x000000050e007c10 */ /* 0x000fe2000ff1e0ff */
[C---:B------:R-:W-:Y:S02]  /*0450*/  IMAD R21, R5.reuse, UR4, R4 ;  /* 0x0000000405157c24 */ /* 0x040fe4000f8e0204 */
[----:B------:R-:W-:Y:S02]  /*0460*/  IMAD R27, R16, UR4, R17 ;  /* 0x00000004101b7c24 */ /* 0x000fe4000f8e0211 */
[----:B------:R-:W-:-:S04]  /*0470*/  IMAD.WIDE.U32 R4, R5, UR5, RZ ;  /* 0x0000000505047c25 */ /* 0x000fc8000f8e00ff */
[----:B------:R-:W-:Y:S01]  /*0480*/  IMAD.WIDE.U32 R16, R16, UR5, RZ ;  /* 0x0000000510107c25 */ /* 0x000fe2000f8e00ff */
[----:B------:R-:W-:-:S03]  /*0490*/  UIADD3 UR5, UPT, UPT, -UR11, URZ, URZ ;  /* 0x000000ff0b057290 */ /* 0x000fc6000fffe1ff */
[----:B------:R-:W-:Y:S02]  /*04a0*/  IMAD.IADD R3, R15, 0x1, R3 ;  /* 0x000000010f037824 */ /* 0x000fe400078e0203 */
[----:B------:R-:W-:Y:S01]  /*04b0*/  IMAD.IADD R21, R5, 0x1, R21 ;  /* 0x0000000105157824 */ /* 0x000fe200078e0215 */
[----:B------:R-:W-:Y:S01]  /*04c0*/  IADD3 R5, PT, PT, R17, R27, RZ ;  /* 0x0000001b11057210 */ /* 0x000fe20007ffe0ff */
[----:B------:R-:W-:Y:S01]  /*04d0*/  IMAD.SHL.U32 R26, R4, 0x4, RZ ;  /* 0x00000004041a7824 */ /* 0x000fe200078e00ff */
[----:B------:R-:W-:Y:S01]  /*04e0*/  IADD3.X R17, PT, PT, R3, UR4, RZ, P0, !PT ;  /* 0x0000000403117c10 */ /* 0x000fe200087fe4ff */
[----:B------:R-:W-:Y:S01]  /*04f0*/  IMAD.SHL.U32 R28, R16, 0x4, RZ ;  /* 0x00000004101c7824 */ /* 0x000fe200078e00ff */
[----:B------:R-:W-:Y:S01]  /*0500*/  SHF.L.U64.HI R27, R4, 0x2, R21 ;  /* 0x00000002041b7819 */ /* 0x000fe20000010215 */
[----:B------:R-:W-:Y:S01]  /*0510*/  IMAD.SHL.U32 R20, R0, 0x4, RZ ;  /* 0x0000000400147824 */ /* 0x000fe200078e00ff */
[----:B------:R-:W-:Y:S02]  /*0520*/  SHF.L.U64.HI R29, R16, 0x2, R5 ;  /* 0x00000002101d7819 */ /* 0x000fe40000010205 */
[----:B------:R-:W-:Y:S01]  /*0530*/  SHF.L.U64.HI R21, R0, 0x2, R17 ;  /* 0x0000000200157819 */ /* 0x000fe20000010211 */
[----:B------:R-:W-:Y:S01]  /*0540*/  IMAD.MOV.U32 R0, RZ, RZ, RZ ;  /* 0x000000ffff007224 */ /* 0x000fe200078e00ff */
[----:B------:R-:W-:Y:S01]  /*0550*/  CS2R R16, SRZ ;  /* 0x0000000000107805 */ /* 0x000fe2000001ff00 */
[----:B------:R-:W-:-:S04]  /*0560*/  IMAD.WIDE R26, R24, 0x4, R26 ;  /* 0x00000004181a7825 */ /* 0x000fc800078e021a */
[----:B------:R-:W-:-:S04]  /*0570*/  IMAD.WIDE R20, R24, 0x4, R20 ;  /* 0x0000000418147825 */ /* 0x000fc800078e0214 */
[----:B------:R-:W-:-:S07]  /*0580*/  IMAD.WIDE R28, R24, 0x4, R28 ;  /* 0x00000004181c7825 */ /* 0x000fce00078e021c */
.L_x_27:
[----:B0-----:R-:W0:Y:S01]  /*0590*/  LDCU UR4, c[0x0][0x39c] ;  /* 0x00007380ff0477ac */ /* 0x001e220008000800 */
[----:B------:R-:W-:Y:S01]  /*05a0*/  VIADD R43, R24, UR5 ;  /* 0x00000005182b7c36 */ /* 0x000fe20008000000 */
[----:B------:R-:W-:Y:S01]  /*05b0*/  BSSY.RECONVERGENT B0, `(.L_x_24) ;  /* 0x00000ac000007945 */ /* 0x000fe20003800200 */
[----:B------:R-:W1:Y:S03]  /*05c0*/  LDCU UR11, c[0x0][0x398] ;  /* 0x00007300ff0b77ac */ /* 0x000e660008000800 */
[----:B0-----:R-:W-:-:S04]  /*05d0*/  ISETP.GE.AND P0, PT, R43, UR4, PT ;  /* 0x000000042b007c0c */ /* 0x001fc8000bf06270 */
[----:B------:R-:W-:-:S13]  /*05e0*/  ISETP.LT.OR P0, PT, R43, RZ, P0 ;  /* 0x000000ff2b00720c */ /* 0x000fda0000701670 */
[----:B-1----:R-:W-:Y:S05]  /*05f0*/  @P0 BRA `(.L_x_25) ;  /* 0x00000008009c0947 */ /* 0x002fea0003800000 */
[----:B------:R-:W0:Y:S01]  /*0600*/  LDC.64 R4, c[0x0][0x390] ;  /* 0x0000e400ff047b82 */ /* 0x000e220000000a00 */
[----:B------:R-:W-:Y:S01]  /*0610*/  IABS R31, UR5 ;  /* 0x00000005001f7c13 */ /* 0x000fe20008000000 */
[----:B------:R-:W1:Y:S01]  /*0620*/  S2R R30, SR_TID.Y ;  /* 0x00000000001e7919 */ /* 0x000e620000002200 */
[----:B------:R-:W2:Y:S01]  /*0630*/  LDCU UR4, c[0x0][0x39c] ;  /* 0x00007380ff0477ac */ /* 0x000ea20008000800 */
[----:B------:R-:W-:Y:S01]  /*0640*/  VIADD R0, R0, 0x1 ;  /* 0x0000000100007836 */ /* 0x000fe20000000000 */
[----:B------:R-:W3:Y:S01]  /*0650*/  LDCU.64 UR6, c[0x0][0x388] ;  /* 0x00007100ff0677ac */ /* 0x000ee20008000a00 */
[----:B------:R-:W4:Y:S01]  /*0660*/  LDCU.64 UR8, c[0x0][0x380] ;  /* 0x00007000ff0877ac */ /* 0x000f220008000a00 */
[----:B------:R-:W0:Y:S01]  /*0670*/  LDCU UR14, c[0x0][0x39c] ;  /* 0x00007380ff0e77ac */ /* 0x000e220008000800 */
[----:B------:R-:W0:Y:S02]  /*0680*/  LDCU UR13, c[0x0][0x3a0] ;  /* 0x00007400ff0d77ac */ /* 0x000e240008000800 */
[----:B0-----:R-:W-:-:S05]  /*0690*/  IMAD.WIDE.U32 R4, R31, 0x4, R4 ;  /* 0x000000041f047825 */ /* 0x001fca00078e0004 */
[----:B------:R-:W5:Y:S01]  /*06a0*/  LDG.E R2, desc[UR36][R4.64] ;  /* 0x0000002404027981 */ /* 0x000f62000c1e1900 */
[----:B--2---:R-:W-:Y:S01]  /*06b0*/  USHF.R.S32.HI UR12, URZ, 0x1f, UR4 ;  /* 0x0000001fff0c7899 */ /* 0x004fe20008011404 */
[----:B-1----:R-:W-:-:S05]  /*06c0*/  IMAD R51, R19, 0x40, R30 ;  /* 0x0000004013337824 */ /* 0x002fca00078e021e */
[C---:B------:R-:W-:Y:S02]  /*06d0*/  IADD3 R32, P1, PT, R51.reuse, 0x7, RZ ;  /* 0x0000000733207810 */ /* 0x040fe40007f3e0ff */
[----:B------:R-:W-:-:S03]  /*06e0*/  IADD3 R30, P0, PT, R51, 0x6, RZ ;  /* 0x00000006331e7810 */ /* 0x000fc60007f1e0ff */
[----:B------:R-:W-:Y:S02]  /*06f0*/  IMAD.X R33, RZ, RZ, RZ, P1 ;  /* 0x000000ffff217224 */ /* 0x000fe400008e06ff */
[----:B------:R-:W-:Y:S02]  /*0700*/  IMAD.X R31, RZ, RZ, RZ, P0 ;  /* 0x000000ffff1f7224 */ /* 0x000fe400000e06ff */
[----:B------:R-:W-:Y:S02]  /*0710*/  IMAD R33, R33, UR4, RZ ;  /* 0x0000000421217c24 */ /* 0x000fe4000f8e02ff */
[----:B------:R-:W-:Y:S02]  /*0720*/  IMAD R31, R31, UR4, RZ ;  /* 0x000000041f1f7c24 */ /* 0x000fe4000f8e02ff */
[C---:B------:R-:W-:Y:S02]  /*0730*/  IMAD R37, R32.reuse, UR12, R33 ;  /* 0x0000000c20257c24 */ /* 0x040fe4000f8e0221 */
[----:B------:R-:W-:-:S04]  /*0740*/  IMAD.WIDE.U32 R32, R32, UR4, RZ ;  /* 0x0000000420207c25 */ /* 0x000fc8000f8e00ff */
[----:B------:R-:W-:Y:S02]  /*0750*/  IMAD.IADD R37, R33, 0x1, R37 ;  /* 0x0000000121257824 */ /* 0x000fe400078e0225 */
[----:B------:R-:W-:Y:S02]  /*0760*/  IMAD.SHL.U32 R40, R32, 0x4, RZ ;  /* 0x0000000420287824 */ /* 0x000fe400078e00ff */
[----:B------:R-:W-:Y:S01]  /*0770*/  IMAD R35, R30, UR12, R31 ;  /* 0x0000000c1e237c24 */ /* 0x000fe2000f8e021f */
[----:B------:R-:W-:Y:S01]  /*0780*/  SHF.L.U64.HI R41, R32, 0x2, R37 ;  /* 0x0000000220297819 */ /* 0x000fe20000010225 */
[----:B------:R-:W-:Y:S01]  /*0790*/  IMAD.WIDE.U32 R30, R30, UR4, RZ ;  /* 0x000000041e1e7c25 */ /* 0x000fe2000f8e00ff */
[----:B------:R-:W-:Y:S01]  /*07a0*/  IADD3 R32, P0, PT, R14, UR4, RZ ;  /* 0x000000040e207c10 */ /* 0x000fe2000ff1e0ff */
[----:B------:R-:W-:Y:S02]  /*07b0*/  UMOV UR4, URZ ;  /* 0x000000ff00047c82 */ /* 0x000fe40008000000 */
[----:B------:R-:W-:Y:S01]  /*07c0*/  IMAD.SHL.U32 R38, R30, 0x4, RZ ;  /* 0x000000041e267824 */ /* 0x000fe200078e00ff */
[----:B------:R-:W-:Y:S01]  /*07d0*/  IADD3.X R37, PT, PT, R3, UR12, RZ, P0, !PT ;  /* 0x0000000c03257c10 */ /* 0x000fe200087fe4ff */
[C---:B------:R-:W-:Y:S01]  /*07e0*/  IMAD.SHL.U32 R36, R32.reuse, 0x4, RZ ;  /* 0x0000000420247824 */ /* 0x040fe200078e00ff */
[C---:B------:R-:W-:Y:S01]  /*07f0*/  IADD3 R50, P0, PT, R43.reuse, R14, RZ ;  /* 0x0000000e2b327210 */ /* 0x040fe20007f1e0ff */
[----:B------:R-:W-:Y:S01]  /*0800*/  IMAD.WIDE.U32 R40, R43, 0x4, R40 ;  /* 0x000000042b287825 */ /* 0x000fe200078e0028 */
[----:B------:R-:W-:Y:S01]  /*0810*/  IADD3 R35, PT, PT, R31, R35, RZ ;  /* 0x000000231f237210 */ /* 0x000fe20007ffe0ff */
[----:B------:R-:W-:Y:S01]  /*0820*/  UMOV UR12, 0x40 ;  /* 0x00000040000c7882 */ /* 0x000fe20000000000 */
[----:B------:R-:W-:Y:S01]  /*0830*/  SHF.L.U64.HI R37, R32, 0x2, R37 ;  /* 0x0000000220257819 */ /* 0x000fe20000010225 */
[----:B------:R-:W-:Y:S01]  /*0840*/  IMAD.WIDE.U32 R32, R43, 0x4, R8 ;  /* 0x000000042b207825 */ /* 0x000fe200078e0008 */
[----:B------:R-:W-:-:S03]  /*0850*/  SHF.L.U64.HI R39, R30, 0x2, R35 ;  /* 0x000000021e277819 */ /* 0x000fc60000010223 */
[----:B------:R-:W-:-:S04]  /*0860*/  IMAD.WIDE.U32 R30, R43, 0x4, R6 ;  /* 0x000000042b1e7825 */ /* 0x000fc800078e0006 */
[----:B------:R-:W-:-:S04]  /*0870*/  IMAD.WIDE.U32 R34, R43, 0x4, R10 ;  /* 0x000000042b227825 */ /* 0x000fc800078e000a */
[----:B------:R-:W-:-:S04]  /*0880*/  IMAD.WIDE.U32 R36, R43, 0x4, R36 ;  /* 0x000000042b247825 */ /* 0x000fc800078e0024 */
[----:B------:R-:W-:-:S04]  /*0890*/  IMAD.WIDE.U32 R38, R43, 0x4, R38 ;  /* 0x000000042b267825 */ /* 0x000fc800078e0026 */
[----:B------:R-:W-:Y:S01]  /*08a0*/  IMAD.WIDE.U32 R42, R43, 0x4, R12 ;  /* 0x000000042b2a7825 */ /* 0x000fe200078e000c */
[----:B-----5:R-:W0:Y:S02]  /*08b0*/  F2F.F64.F32 R4, R2 ;  /* 0x0000000200047310 */ /* 0x020e240000201800 */
[----:B0-----:R-:W-:Y:S01]  /*08c0*/  DADD R16, R16, R4 ;  /* 0x0000000010107229 */ /* 0x001fe20000000004 */
[----:B------:R-:W-:Y:S01]  /*08d0*/  IMAD.X R5, RZ, RZ, R3, P0 ;  /* 0x000000ffff057224 */ /* 0x000fe200000e0603 */
[----:B------:R-:W-:-:S04]  /*08e0*/  IADD3 R51, P0, PT, R51, 0x3, RZ ;  /* 0x0000000333337810 */ /* 0x000fc80007f1e0ff */
[C---:B------:R-:W-:Y:S01]  /*08f0*/  SHF.L.U64.HI R5, R50.reuse, 0x2, R5 ;  /* 0x0000000232057819 */ /* 0x040fe20000010205 */
[----:B------:R-:W-:Y:S01]  /*0900*/  IMAD.X R4, RZ, RZ, RZ, P0 ;  /* 0x000000ffff047224 */ /* 0x000fe200000e06ff */
[----:B---34-:R-:W-:-:S07]  /*0910*/  SHF.L.U32 R50, R50, 0x2, RZ ;  /* 0x0000000232327819 */ /* 0x018fce00000006ff */
.L_x_26:
[----:B0-----:R-:W-:-:S04]  /*0920*/  IADD3 R44, P0, PT, R51, -0x3, RZ ;  /* 0xfffffffd332c7810 */ /* 0x001fc80007f1e0ff */
[----:B------:R-:W-:Y:S02]  /*0930*/  ISETP.GE.U32.AND P1, PT, R44, UR13, PT ;  /* 0x0000000d2c007c0c */ /* 0x000fe4000bf26070 */
[----:B------:R-:W-:-:S04]  /*0940*/  IADD3.X R44, PT, PT, R4, -0x1, RZ, P0, !PT ;  /* 0xffffffff042c7810 */ /* 0x000fc800007fe4ff */
[----:B------:R-:W-:-:S13]  /*0950*/  ISETP.GE.U32.AND.EX P1, PT, R44, UR10, PT, P1 ;  /* 0x0000000a2c007c0c */ /* 0x000fda000bf26110 */
[----:B------:R-:W-:Y:S02]  /*0960*/  @!P1 IADD3 R46, P2, PT, R24, R14, RZ ;  /* 0x0000000e182e9210 */ /* 0x000fe40007f5e0ff */
[----:B------:R-:W-:Y:S02]  /*0970*/  @!P1 IADD3 R44, P0, PT, R50, UR6, RZ ;  /* 0x00000006322c9c10 */ /* 0x000fe4000ff1e0ff */
[----:B------:R-:W-:Y:S02]  /*0980*/  @!P1 LEA.HI.X.SX32 R47, R24, R3, 0x1, P2 ;  /* 0x00000003182f9211 */ /* 0x000fe400010f0eff */
[----:B------:R-:W-:Y:S02]  /*0990*/  @!P1 IADD3.X R45, PT, PT, R5, UR7, RZ, P0, !PT ;  /* 0x00000007052d9c10 */ /* 0x000fe400087fe4ff */
[----:B------:R-:W-:-:S03]  /*09a0*/  @!P1 LEA R48, P2, R46, UR8, 0x2 ;  /* 0x000000082e309c11 */ /* 0x000fc6000f8410ff */
[----:B------:R-:W2:Y:S01]  /*09b0*/  @!P1 LDG.E R44, desc[UR36][R44.64] ;  /* 0x000000242c2c9981 */ /* 0x000ea2000c1e1900 */
[----:B------:R-:W-:-:S05]  /*09c0*/  @!P1 LEA.HI.X R49, R46, UR9, R47, 0x2, P2 ;  /* 0x000000092e319c11 */ /* 0x000fca00090f142f */
[----:B------:R-:W3:Y:S01]  /*09d0*/  @!P1 LDG.E R53, desc[UR36][R48.64] ;  /* 0x0000002430359981 */ /* 0x000ee2000c1e1900 */
[----:B------:R-:W-:-:S04]  /*09e0*/  IADD3 R46, P2, PT, R51, -0x2, RZ ;  /* 0xfffffffe332e7810 */ /* 0x000fc80007f5e0ff */
[----:B------:R-:W-:Y:S02]  /*09f0*/  ISETP.GE.U32.AND P0, PT, R46, UR13, PT ;  /* 0x0000000d2e007c0c */ /* 0x000fe4000bf06070 */
[----:B------:R-:W-:-:S04]  /*0a00*/  IADD3.X R46, PT, PT, R4, -0x1, RZ, P2, !PT ;  /* 0xffffffff042e7810 */ /* 0x000fc800017fe4ff */
[----:B------:R-:W-:Y:S02]  /*0a10*/  ISETP.GE.U32.AND.EX P0, PT, R46, UR10, PT, P0 ;  /* 0x0000000a2e007c0c */ /* 0x000fe4000bf06100 */
[----:B--2---:R-:W-:-:S05]  /*0a20*/  @!P1 I2FP.F32.S32 R47, R44 ;  /* 0x0000002c002f9245 */ /* 0x004fca0000201400 */
[----:B---3--:R-:W-:-:S05]  /*0a30*/  @!P1 FFMA R53, R2, R47, R53 ;  /* 0x0000002f02359223 */ /* 0x008fca0000000035 */
[----:B------:R0:W-:Y:S01]  /*0a40*/  @!P1 STG.E desc[UR36][R48.64], R53 ;  /* 0x0000003530009986 */ /* 0x0001e2000c101924 */
[----:B------:R-:W-:-:S04]  /*0a50*/  @!P0 IADD3 R46, P1, PT, R36, UR6, RZ ;  /* 0x00000006242e8c10 */ /* 0x000fc8000ff3e0ff */
[----:B------:R-:W-:Y:S02]  /*0a60*/  @!P0 IADD3.X R47, PT, PT, R37, UR7, RZ, P1, !PT ;  /* 0x00000007252f8c10 */ /* 0x000fe40008ffe4ff */
[----:B------:R-:W-:-:S03]  /*0a70*/  @!P0 IADD3 R44, P1, PT, R20, UR8, RZ ;  /* 0x00000008142c8c10 */ /* 0x000fc6000ff3e0ff */
[----:B------:R1:W0:Y:S01]  /*0a80*/  @!P0 LDG.E R46, desc[UR36][R46.64] ;  /* 0x000000242e2e8981 */ /* 0x000222000c1e1900 */
[----:B------:R-:W-:-:S05]  /*0a90*/  @!P0 IADD3.X R45, PT, PT, R21, UR9, RZ, P1, !PT ;  /* 0x00000009152d8c10 */ /* 0x000fca0008ffe4ff */
[----:B------:R-:W2:Y:S01]  /*0aa0*/  @!P0 LDG.E R52, desc[UR36][R44.64] ;  /* 0x000000242c348981 */ /* 0x000ea2000c1e1900 */
[----:B-1----:R-:W-:-:S04]  /*0ab0*/  IADD3 R47, P2, PT, R51, -0x1, RZ ;  /* 0xffffffff332f7810 */ /* 0x002fc80007f5e0ff */
[----:B------:R-:W-:Y:S02]  /*0ac0*/  ISETP.GE.U32.AND P1, PT, R47, UR13, PT ;  /* 0x0000000d2f007c0c */ /* 0x000fe4000bf26070 */
[----:B------:R-:W-:-:S04]  /*0ad0*/  IADD3.X R47, PT, PT, R4, -0x1, RZ, P2, !PT ;  /* 0xffffffff042f7810 */ /* 0x000fc800017fe4ff */
[----:B------:R-:W-:Y:S02]  /*0ae0*/  ISETP.GE.U32.AND.EX P1, PT, R47, UR10, PT, P1 ;  /* 0x0000000a2f007c0c */ /* 0x000fe4000bf26110 */
[----:B0-----:R-:W-:-:S05]  /*0af0*/  @!P0 I2FP.F32.S32 R49, R46 ;  /* 0x0000002e00318245 */ /* 0x001fca0000201400 */
[----:B--2---:R-:W-:-:S05]  /*0b00*/  @!P0 FFMA R47, R2, R49, R52 ;  /* 0x00000031022f8223 */ /* 0x004fca0000000034 */
[----:B------:R0:W-:Y:S01]  /*0b10*/  @!P0 STG.E desc[UR36][R44.64], R47 ;  /* 0x0000002f2c008986 */ /* 0x0001e2000c101924 */
[----:B------:R-:W-:-:S04]  /*0b20*/  @!P1 IADD3 R48, P0, PT, R30, UR6, RZ ;  /* 0x000000061e309c10 */ /* 0x000fc8000ff1e0ff */
[----:B------:R-:W-:-:S05]  /*0b30*/  @!P1 IADD3.X R49, PT, PT, R31, UR7, RZ, P0, !PT ;  /* 0x000000071f319c10 */ /* 0x000fca00087fe4ff */
[----:B------:R-:W2:Y:S01]  /*0b40*/  @!P1 LDG.E R48, desc[UR36][R48.64] ;  /* 0x0000002430309981 */ /* 0x000ea2000c1e1900 */
[----:B0-----:R-:W-:-:S03]  /*0b50*/  @!P1 IMAD.WIDE R44, R24, 0x4, R6 ;  /* 0x00000004182c9825 */ /* 0x001fc600078e0206 */
[----:B------:R-:W-:-:S04]  /*0b60*/  @!P1 IADD3 R52, P2, PT, R44, UR8, RZ ;  /* 0x000000082c349c10 */ /* 0x000fc8000ff5e0ff */
[----:B------:R-:W-:-:S05]  /*0b70*/  @!P1 IADD3.X R53, PT, PT, R45, UR9, RZ, P2, !PT ;  /* 0x000000092d359c10 */ /* 0x000fca00097fe4ff */
[----:B------:R-:W3:Y:S01]  /*0b80*/  @!P1 LDG.E R49, desc[UR36][R52.64] ;  /* 0x0000002434319981 */ /* 0x000ee2000c1e1900 */
[----:B------:R-:W-:-:S04]  /*0b90*/  ISETP.GE.U32.AND P0, PT, R51, UR13, PT ;  /* 0x0000000d33007c0c */ /* 0x000fc8000bf06070 */
[----:B------:R-:W-:-:S13]  /*0ba0*/  ISETP.GE.U32.AND.EX P0, PT, R4, UR10, PT, P0 ;  /* 0x0000000a04007c0c */ /* 0x000fda000bf06100 */
[----:B------:R-:W-:-:S03]  /*0bb0*/  @!P0 IMAD.WIDE R44, R24, 0x4, R8 ;  /* 0x00000004182c8825 */ /* 0x000fc600078e0208 */
[----:B------:R-:W-:-:S04]  /*0bc0*/  @!P0 IADD3 R44, P2, PT, R44, UR8, RZ ;  /* 0x000000082c2c8c10 */ /* 0x000fc8000ff5e0ff */
[----:B------:R-:W-:Y:S02]  /*0bd0*/  @!P0 IADD3.X R45, PT, PT, R45, UR9, RZ, P2, !PT ;  /* 0x000000092d2d8c10 */ /* 0x000fe400097fe4ff */
[----:B--2---:R-:W-:-:S05]  /*0be0*/  @!P1 I2FP.F32.S32 R46, R48 ;  /* 0x00000030002e9245 */ /* 0x004fca0000201400 */
[----:B---3--:R-:W-:-:S05]  /*0bf0*/  @!P1 FFMA R49, R2, R46, R49 ;  /* 0x0000002e02319223 */ /* 0x008fca0000000031 */
[----:B------:R0:W-:Y:S01]  /*0c00*/  @!P1 STG.E desc[UR36][R52.64], R49 ;  /* 0x0000003134009986 */ /* 0x0001e2000c101924 */
[----:B------:R-:W-:-:S03]  /*0c10*/  @!P0 IADD3 R46, P1, PT, R32, UR6, RZ ;  /* 0x00000006202e8c10 */ /* 0x000fc6000ff3e0ff */
[----:B------:R-:W2:Y:S01]  /*0c20*/  @!P0 LDG.E R48, desc[UR36][R44.64] ;  /* 0x000000242c308981 */ /* 0x000ea2000c1e1900 */
[----:B------:R-:W-:-:S05]  /*0c30*/  @!P0 IADD3.X R47, PT, PT, R33, UR7, RZ, P1, !PT ;  /* 0x00000007212f8c10 */ /* 0x000fca0008ffe4ff */
[----:B------:R1:W0:Y:S02]  /*0c40*/  @!P0 LDG.E R46, desc[UR36][R46.64] ;  /* 0x000000242e2e8981 */ /* 0x000224000c1e1900 */
[----:B-1----:R-:W-:-:S04]  /*0c50*/  IADD3 R47, P2, PT, R51, 0x1, RZ ;  /* 0x00000001332f7810 */ /* 0x002fc80007f5e0ff */
[----:B------:R-:W-:Y:S01]  /*0c60*/  ISETP.GE.U32.AND P1, PT, R47, UR13, PT ;  /* 0x0000000d2f007c0c */ /* 0x000fe2000bf26070 */
[----:B------:R-:W-:-:S05]  /*0c70*/  IMAD.X R47, RZ, RZ, R4, P2 ;  /* 0x000000ffff2f7224 */ /* 0x000fca00010e0604 */
[----:B------:R-:W-:Y:S02]  /*0c80*/  ISETP.GE.U32.AND.EX P1, PT, R47, UR10, PT, P1 ;  /* 0x0000000a2f007c0c */ /* 0x000fe4000bf26110 */
[----:B0-----:R-:W-:-:S05]  /*0c90*/  @!P0 I2FP.F32.S32 R49, R46 ;  /* 0x0000002e00318245 */ /* 0x001fca0000201400 */
[----:B--2---:R-:W-:-:S05]  /*0ca0*/  @!P0 FFMA R47, R2, R49, R48 ;  /* 0x00000031022f8223 */ /* 0x004fca0000000030 */
[----:B------:R0:W-:Y:S01]  /*0cb0*/  @!P0 STG.E desc[UR36][R44.64], R47 ;  /* 0x0000002f2c008986 */ /* 0x0001e2000c101924 */
[----:B------:R-:W-:-:S04]  /*0cc0*/  @!P1 IADD3 R48, P0, PT, R34, UR6, RZ ;  /* 0x0000000622309c10 */ /* 0x000fc8000ff1e0ff */
[----:B------:R-:W-:-:S05]  /*0cd0*/  @!P1 IADD3.X R49, PT, PT, R35, UR7, RZ, P0, !PT ;  /* 0x0000000723319c10 */ /* 0x000fca00087fe4ff */
[----:B------:R1:W2:Y:S01]  /*0ce0*/  @!P1 LDG.E R48, desc[UR36][R48.64] ;  /* 0x0000002430309981 */ /* 0x0002a2000c1e1900 */
[----:B0-----:R-:W-:-:S03]  /*0cf0*/  @!P1 IMAD.WIDE R44, R24, 0x4, R10 ;  /* 0x00000004182c9825 */ /* 0x001fc600078e020a */
[----:B------:R-:W-:-:S04]  /*0d00*/  @!P1 IADD3 R52, P2, PT, R44, UR8, RZ ;  /* 0x000000082c349c10 */ /* 0x000fc8000ff5e0ff */
[----:B------:R-:W-:-:S05]  /*0d10*/  @!P1 IADD3.X R53, PT, PT, R45, UR9, RZ, P2, !PT ;  /* 0x000000092d359c10 */ /* 0x000fca00097fe4ff */
[----:B------:R-:W3:Y:S01]  /*0d20*/  @!P1 LDG.E R46, desc[UR36][R52.64] ;  /* 0x00000024342e9981 */ /* 0x000ee2000c1e1900 */
[----:B-1----:R-:W-:-:S04]  /*0d30*/  IADD3 R49, P2, PT, R51, 0x2, RZ ;  /* 0x0000000233317810 */ /* 0x002fc80007f5e0ff */
[----:B------:R-:W-:Y:S01]  /*0d40*/  ISETP.GE.U32.AND P0, PT, R49, UR13, PT ;  /* 0x0000000d31007c0c */ /* 0x000fe2000bf06070 */
[----:B------:R-:W-:-:S05]  /*0d50*/  IMAD.X R49, RZ, RZ, R4, P2 ;  /* 0x000000ffff317224 */ /* 0x000fca00010e0604 */
[----:B------:R-:W-:Y:S02]  /*0d60*/  ISETP.GE.U32.AND.EX P0, PT, R49, UR10, PT, P0 ;  /* 0x0000000a31007c0c */ /* 0x000fe4000bf06100 */
[----:B--2---:R-:W-:-:S05]  /*0d70*/  @!P1 I2FP.F32.S32 R45, R48 ;  /* 0x00000030002d9245 */ /* 0x004fca0000201400 */
[----:B---3--:R-:W-:-:S05]  /*0d80*/  @!P1 FFMA R45, R2, R45, R46 ;  /* 0x0000002d022d9223 */ /* 0x008fca000000002e */
        /* <DEDUP_REMOVED lines=29> */
[----:B------:R-:W-:Y:S02]  /*0f60*/  @!P0 IADD3.X R49, PT, PT, R41, UR7, RZ, P1, !PT ;  /* 0x0000000729318c10 */ /* 0x000fe40008ffe4ff */
[----:B------:R-:W-:-:S03]  /*0f70*/  @!P0 IADD3 R44, P1, PT, R28, UR8, RZ ;  /* 0x000000081c2c8c10 */ /* 0x000fc6000ff3e0ff */
[----:B------:R-:W2:Y:S01]  /*0f80*/  @!P0 LDG.E R48, desc[UR36][R48.64] ;  /* 0x0000002430308981 */ /* 0x000ea2000c1e1900 */
[----:B------:R-:W-:-:S05]  /*0f90*/  @!P0 IADD3.X R45, PT, PT, R29, UR9, RZ, P1, !PT ;  /* 0x000000091d2d8c10 */ /* 0x000fca0008ffe4ff */
[----:B------:R-:W3:Y:S01]  /*0fa0*/  @!P0 LDG.E R49, desc[UR36][R44.64] ;  /* 0x000000242c318981 */ /* 0x000ee2000c1e1900 */
[----:B------:R-:W-:-:S04]  /*0fb0*/  UIADD3 UR12, UP0, UPT, UR12, -0x8, URZ ;  /* 0xfffffff80c0c7890 */ /* 0x000fc8000ff1e0ff */
[----:B------:R-:W-:Y:S02]  /*0fc0*/  UIADD3.X UR4, UPT, UPT, UR4, -0x1, URZ, UP0, !UPT ;  /* 0xffffffff04047890 */ /* 0x000fe400087fe4ff */
[----:B------:R-:W-:-:S04]  /*0fd0*/  UISETP.NE.U32.AND UP0, UPT, UR12, URZ, UPT ;  /* 0x000000ff0c00728c */ /* 0x000fc8000bf05070 */
[----:B------:R-:W-:Y:S02]  /*0fe0*/  UISETP.NE.AND.EX UP0, UPT, UR4, URZ, UPT, UP0 ;  /* 0x000000ff0400728c */ /* 0x000fe4000bf05300 */
[----:B------:R-:W-:Y:S02]  /*0ff0*/  UIMAD.WIDE UR6, UR14, 0x20, UR6 ;  /* 0x000000200e0678a5 */ /* 0x000fe4000f8e0206 */
[----:B------:R-:W-:Y:S01]  /*1000*/  UIMAD.WIDE UR8, UR14, 0x20, UR8 ;  /* 0x000000200e0878a5 */ /* 0x000fe2000f8e0208 */
[----:B--2---:R-:W-:-:S05]  /*1010*/  @!P0 I2FP.F32.S32 R52, R48 ;  /* 0x0000003000348245 */ /* 0x004fca0000201400 */
[----:B---3--:R-:W-:-:S05]  /*1020*/  @!P0 FFMA R52, R2, R52, R49 ;  /* 0x0000003402348223 */ /* 0x008fca0000000031 */
[----:B------:R0:W-:Y:S01]  /*1030*/  @!P0 STG.E desc[UR36][R44.64], R52 ;  /* 0x000000342c008986 */ /* 0x0001e2000c101924 */
[----:B------:R-:W-:-:S05]  /*1040*/  IADD3 R51, P0, PT, R51, 0x8, RZ ;  /* 0x0000000833337810 */ /* 0x000fca0007f1e0ff */
[----:B------:R-:W-:Y:S01]  /*1050*/  IMAD.X R4, RZ, RZ, R4, P0 ;  /* 0x000000ffff047224 */ /* 0x000fe200000e0604 */
[----:B------:R-:W-:Y:S07]  /*1060*/  BRA.U UP0, `(.L_x_26) ;  /* 0xfffffff9002c7547 */ /* 0x000fee000b83ffff */
.L_x_25:
[----:B------:R-:W-:Y:S05]  /*1070*/  BSYNC.RECONVERGENT B0 ;  /* 0x0000000000007941 */ /* 0x000fea0003800200 */
.L_x_24:
[----:B------:R-:W-:Y:S02]  /*1080*/  UISETP.NE.AND UP0, UPT, UR5, UR11, UPT ;  /* 0x0000000b0500728c */ /* 0x000fe4000bf05270 */
[----:B------:R-:W-:-:S07]  /*1090*/  UIADD3 UR4, UPT, UPT, UR5, 0x1, URZ ;  /* 0x0000000105047890 */ /* 0x000fce000fffe0ff */
[----:B------:R-:W-:Y:S01]  /*10a0*/  UMOV UR5, UR4 ;  /* 0x0000000400057c82 */ /* 0x000fe20008000000 */
[----:B------:R-:W-:Y:S05]  /*10b0*/  BRA.U UP0, `(.L_x_27) ;  /* 0xfffffff500347547 */ /* 0x000fea000b83ffff */
.L_x_23:
[----:B------:R-:W-:Y:S01]  /*10c0*/  DSETP.NEU.AND P0, PT, R16, RZ, PT ;  /* 0x000000ff1000722a */ /* 0x000fe20003f0d000 */
[----:B------:R-:W1:Y:S01]  /*10d0*/  LDCU UR40, c[0x0][0x3a0] ;  /* 0x00007400ff2877ac */ /* 0x000e620008000800 */
[----:B------:R-:W-:Y:S04]  /*10e0*/  BSSY.RECONVERGENT B6, `(.L_x_28) ;  /* 0x000001b000067945 */ /* 0x000fe80003800200 */
[----:B------:R-:W-:-:S13]  /*10f0*/  ISETP.NE.OR P0, PT, RZ, UR11, P0 ;  /* 0x0000000bff007c0c */ /* 0x000fda0008705670 */
[----:B-1----:R-:W-:Y:S05]  /*1100*/  @P0 BRA `(.L_x_29) ;  /* 0x0000000000600947 */ /* 0x002fea0003800000 */
[----:B------:R-:W-:Y:S01]  /*1110*/  MOV R2, 0x10 ;  /* 0x0000001000027802 */ /* 0x000fe20000000f00 */
[----:B------:R1:W-:Y:S01]  /*1120*/  STL [R1], R0 ;  /* 0x0000000001007387 */ /* 0x0003e20000100800 */
[----:B------:R-:W2:Y:S01]  /*1130*/  LDCU.64 UR4, c[0x4][URZ] ;  /* 0x01000000ff0477ac */ /* 0x000ea20008000a00 */
[----:B------:R-:W-:Y:S01]  /*1140*/  IMAD.U32 R6, RZ, RZ, UR38 ;  /* 0x00000026ff067e24 */ /* 0x000fe2000f8e00ff */
[----:B------:R1:W3:Y:S01]  /*1150*/  LDC.64 R8, c[0x4][R2] ;  /* 0x0100000002087b82 */ /* 0x0002e20000000a00 */
[----:B------:R1:W-:Y:S01]  /*1160*/  STL.64 [R1+0x8], R16 ;  /* 0x0000081001007387 */ /* 0x0003e20000100a00 */
[----:B------:R-:W-:-:S03]  /*1170*/  IMAD.U32 R7, RZ, RZ, UR39 ;  /* 0x00000027ff077e24 */ /* 0x000fc6000f8e00ff */
[----:B------:R1:W-:Y:S01]  /*1180*/  STL [R1+0x10], RZ ;  /* 0x000010ff01007387 */ /* 0x0003e20000100800 */
[----:B--2---:R-:W-:Y:S01]  /*1190*/  MOV R4, UR4 ;  /* 0x0000000400047c02 */ /* 0x004fe20008000f00 */
[----:B-1----:R-:W-:-:S07]  /*11a0*/  IMAD.U32 R5, RZ, RZ, UR5 ;  /* 0x00000005ff057e24 */ /* 0x002fce000f8e00ff */
[----:B------:R-:W-:-:S07]  /*11b0*/  LEPC R20, `(.L_x_30) ;  /* 0x000000001014794e */ /* 0x000fce0000000000 */
[----:B0--3--:R-:W-:Y:S05]  /*11c0*/  CALL.ABS.NOINC R8 ;  /* 0x0000000008007343 */ /* 0x009fea0003c00000 */
.L_x_30:
[----:B------:R-:W0:Y:S01]  /*11d0*/  S2R R8, SR_TID.X ;  /* 0x0000000000087919 */ /* 0x000e220000002100 */
[----:B------:R-:W1:Y:S01]  /*11e0*/  LDC.64 R2, c[0x4][R2] ;  /* 0x0100000002027b82 */ /* 0x000e620000000a00 */
[----:B------:R-:W2:Y:S01]  /*11f0*/  LDCU.64 UR4, c[0x4][0x8] ;  /* 0x01000100ff0477ac */ /* 0x000ea20008000a00 */
[----:B------:R-:W-:Y:S01]  /*1200*/  IMAD.U32 R6, RZ, RZ, UR38 ;  /* 0x00000026ff067e24 */ /* 0x000fe2000f8e00ff */
[----:B------:R-:W0:Y:S01]  /*1210*/  S2R R9, SR_TID.Y ;  /* 0x0000000000097919 */ /* 0x000e220000002200 */
[----:B------:R-:W-:Y:S01]  /*1220*/  MOV R7, UR39 ;  /* 0x0000002700077c02 */ /* 0x000fe20008000f00 */
[----:B------:R3:W-:Y:S01]  /*1230*/  STL.64 [R1], R18 ;  /* 0x0000001201007387 */ /* 0x0007e20000100a00 */
[----:B--2---:R-:W-:Y:S02]  /*1240*/  IMAD.U32 R4, RZ, RZ, UR4 ;  /* 0x00000004ff047e24 */ /* 0x004fe4000f8e00ff */
[----:B------:R-:W-:Y:S01]  /*1250*/  IMAD.U32 R5, RZ, RZ, UR5 ;  /* 0x00000005ff057e24 */ /* 0x000fe2000f8e00ff */
[----:B0-----:R3:W-:Y:S06]  /*1260*/  STL.64 [R1+0x8], R8 ;  /* 0x0000080801007387 */ /* 0x0017ec0000100a00 */
[----:B------:R-:W-:-:S07]  /*1270*/  LEPC R20, `(.L_x_29) ;  /* 0x000000001014794e */ /* 0x000fce0000000000 */
[----:B-1-3--:R-:W-:Y:S05]  /*1280*/  CALL.ABS.NOINC R2 ;  /* 0x0000000002007343 */ /* 0x00afea0003c00000 */
.L_x_29:
[----:B------:R-:W-:Y:S05]  /*1290*/  BSYNC.RECONVERGENT B6 ;  /* 0x0000000000067941 */ /* 0x000fea0003800200 */
.L_x_28:
[----:B------:R-:W1:Y:S01]  /*12a0*/  MUFU.RCP64H R3, R17 ;  /* 0x0000001100037308 */ /* 0x000e620000001800 */
[----:B------:R-:W-:Y:S01]  /*12b0*/  VIADD R2, R17, 0x300402 ;  /* 0x0030040211027836 */ /* 0x000fe20000000000 */
[----:B------:R-:W-:Y:S04]  /*12c0*/  BSSY.RECONVERGENT B0, `(.L_x_31) ;  /* 0x000000e000007945 */ /* 0x000fe80003800200 */
[----:B------:R-:W-:Y:S01]  /*12d0*/  FSETP.GEU.AND P0, PT, |R2|, 5.8789094863358348022e-39, PT ;  /* 0x004004020200780b */ /* 0x000fe20003f0e200 */
[----:B-1----:R-:W-:-:S08]  /*12e0*/  DFMA R4, R2, -R16, 1 ;  /* 0x3ff000000204742b */ /* 0x002fd00000000810 */
[----:B------:R-:W-:-:S08]  /*12f0*/  DFMA R4, R4, R4, R4 ;  /* 0x000000040404722b */ /* 0x000fd00000000004 */
[----:B------:R-:W-:-:S08]  /*1300*/  DFMA R4, R2, R4, R2 ;  /* 0x000000040204722b */ /* 0x000fd00000000002 */
[----:B------:R-:W-:-:S08]  /*1310*/  DFMA R6, R4, -R16, 1 ;  /* 0x3ff000000406742b */ /* 0x000fd00000000810 */
[----:B------:R-:W-:Y:S01]  /*1320*/  DFMA R10, R4, R6, R4 ;  /* 0x00000006040a722b */ /* 0x000fe20000000004 */
[----:B------:R-:W-:Y:S10]  /*1330*/  @P0 BRA `(.L_x_32) ;  /* 0x0000000000180947 */ /* 0x000ff40003800000 */
[----:B------:R-:W-:Y:S01]  /*1340*/  LOP3.LUT R0, R17, 0x7fffffff, RZ, 0xc0, !PT ;  /* 0x7fffffff11007812 */ /* 0x000fe200078ec0ff */
[----:B------:R-:W-:Y:S02]  /*1350*/  IMAD.MOV.U32 R8, RZ, RZ, R16 ;  /* 0x000000ffff087224 */ /* 0x000fe400078e0010 */
[----:B------:R-:W-:Y:S02]  /*1360*/  IMAD.MOV.U32 R9, RZ, RZ, R17 ;  /* 0x000000ffff097224 */ /* 0x000fe400078e0011 */
[----:B------:R-:W-:Y:S01]  /*1370*/  VIADD R7, R0, 0xfff00000 ;  /* 0xfff0000000077836 */ /* 0x000fe20000000000 */
[----:B------:R-:W-:-:S07]  /*1380*/  MOV R0, 0x13a0 ;  /* 0x000013a000007802 */ /* 0x000fce0000000f00 */
[----:B0-----:R-:W-:Y:S05]  /*1390*/  CALL.REL.NOINC `($__internal_1_$__cuda_sm20_dblrcp_rn_slowpath_v3) ;  /* 0x0000000800707944 */ /* 0x001fea0003c00000 */
.L_x_32:
[----:B------:R-:W-:Y:S05]  /*13a0*/  BSYNC.RECONVERGENT B0 ;  /* 0x0000000000007941 */ /* 0x000fea0003800200 */
.L_x_31:
[----:B------:R-:W1:Y:S01]  /*13b0*/  S2R R0, SR_TID.Y ;  /* 0x0000000000007919 */ /* 0x000e620000002200 */
[----:B------:R-:W2:Y:S01]  /*13c0*/  LDCU UR4, c[0x0][0x39c] ;  /* 0x00007380ff0477ac */ /* 0x000ea20008000800 */
[----:B------:R-:W-:Y:S01]  /*13d0*/  SHF.R.S32.HI R25, RZ, 0x1f, R24 ;  /* 0x0000001fff197819 */ /* 0x000fe20000011418 */
[----:B------:R3:W4:Y:S01]  /*13e0*/  F2F.F32.F64 R10, R10 ;  /* 0x0000000a000a7310 */ /* 0x0007220000301000 */
[----:B------:R-:W5:Y:S01]  /*13f0*/  LDC R30, c[0x0][0x3a0] ;  /* 0x0000e800ff1e7b82 */ /* 0x000f620000000800 */
[----:B------:R-:W-:Y:S01]  /*1400*/  IMAD.MOV.U32 R18, RZ, RZ, RZ ;  /* 0x000000ffff127224 */ /* 0x000fe200078e00ff */
[----:B--2---:R-:W-:Y:S02]  /*1410*/  USHF.R.S32.HI UR5, URZ, 0x1f, UR4 ;  /* 0x0000001fff057899 */ /* 0x004fe40008011404 */
[----:B------:R-:W-:-:S04]  /*1420*/  IMAD.U32 R2, RZ, RZ, UR4 ;  /* 0x00000004ff027e24 */ /* 0x000fc8000f8e00ff */
[----:B------:R-:W-:Y:S01]  /*1430*/  MOV R3, UR5 ;  /* 0x0000000500037c02 */ /* 0x000fe20008000f00 */
[----:B-1----:R-:W-:-:S04]  /*1440*/  IMAD R17, R19, 0x40, R0 ;  /* 0x0000004013117824 */ /* 0x002fc800078e0200 */
[C---:B------:R-:W-:Y:S01]  /*1450*/  IMAD R19, R17.reuse, UR5, RZ ;  /* 0x0000000511137c24 */ /* 0x040fe2000f8e02ff */
[C---:B------:R-:W-:Y:S01]  /*1460*/  IADD3 R8, P0, PT, R17.reuse, 0x2, RZ ;  /* 0x0000000211087810 */ /* 0x040fe20007f1e0ff */
[C---:B------:R-:W-:Y:S01]  /*1470*/  IMAD.WIDE.U32 R2, R17.reuse, UR4, R2 ;  /* 0x0000000411027c25 */ /* 0x040fe2000f8e0002 */
[C---:B------:R-:W-:Y:S02]  /*1480*/  IADD3 R20, P1, PT, R17.reuse, 0x6, RZ ;  /* 0x0000000611147810 */ /* 0x040fe40007f3e0ff */
[C---:B------:R-:W-:Y:S01]  /*1490*/  IADD3 R26, P2, PT, R17.reuse, 0x7, RZ ;  /* 0x00000007111a7810 */ /* 0x040fe20007f5e0ff */
[----:B------:R-:W-:Y:S01]  /*14a0*/  IMAD.X R0, RZ, RZ, RZ, P0 ;  /* 0x000000ffff007224 */ /* 0x000fe200000e06ff */
[----:B------:R-:W-:Y:S01]  /*14b0*/  IADD3 R12, P0, PT, R17, 0x4, RZ ;  /* 0x00000004110c7810 */ /* 0x000fe20007f1e0ff */
[----:B------:R-:W-:Y:S02]  /*14c0*/  IMAD.IADD R3, R19, 0x1, R3 ;  /* 0x0000000113037824 */ /* 0x000fe400078e0203 */
[----:B------:R-:W-:-:S02]  /*14d0*/  IMAD R5, R0, UR4, RZ ;  /* 0x0000000400057c24 */ /* 0x000fc4000f8e02ff */
[----:B------:R-:W-:Y:S01]  /*14e0*/  IMAD.X R0, RZ, RZ, RZ, P0 ;  /* 0x000000ffff007224 */ /* 0x000fe200000e06ff */
[----:B------:R-:W-:Y:S01]  /*14f0*/  IADD3 R14, P0, PT, R17, 0x5, RZ ;  /* 0x00000005110e7810 */ /* 0x000fe20007f1e0ff */
[----:B------:R-:W-:Y:S01]  /*1500*/  IMAD R7, R8, UR5, R5 ;  /* 0x0000000508077c24 */ /* 0x000fe2000f8e0205 */
[----:B------:R-:W-:Y:S01]  /*1510*/  SHF.L.U64.HI R5, R2, 0x2, R3 ;  /* 0x0000000202057819 */ /* 0x000fe20000010203 */
[----:B------:R-:W-:-:S04]  /*1520*/  IMAD.WIDE.U32 R8, R8, UR4, RZ ;  /* 0x0000000408087c25 */ /* 0x000fc8000f8e00ff */
[----:B------:R-:W-:Y:S02]  /*1530*/  IMAD.IADD R7, R9, 0x1, R7 ;  /* 0x0000000109077824 */ /* 0x000fe400078e0207 */
[----:B------:R-:W-:Y:S01]  /*1540*/  IMAD R9, R0, UR4, RZ ;  /* 0x0000000400097c24 */ /* 0x000fe2000f8e02ff */
[----:B------:R-:W-:Y:S01]  /*1550*/  IADD3.X R0, PT, PT, RZ, RZ, RZ, P0, !PT ;  /* 0x000000ffff007210 */ /* 0x000fe200007fe4ff */
[----:B------:R-:W-:Y:S01]  /*1560*/  IMAD.SHL.U32 R4, R2, 0x4, RZ ;  /* 0x0000000402047824 */ /* 0x000fe200078e00ff */
[C---:B---3--:R-:W-:Y:S01]  /*1570*/  IADD3 R11, P0, PT, R17.reuse, 0x3, RZ ;  /* 0x00000003110b7810 */ /* 0x048fe20007f1e0ff */
[----:B------:R-:W-:Y:S01]  /*1580*/  IMAD.WIDE.U32 R2, R17, UR4, R24 ;  /* 0x0000000411027c25 */ /* 0x000fe2000f8e0018 */
[----:B------:R-:W-:-:S03]  /*1590*/  SHF.L.U64.HI R7, R8, 0x2, R7 ;  /* 0x0000000208077819 */ /* 0x000fc60000010207 */
[----:B------:R-:W-:Y:S01]  /*15a0*/  IMAD R15, R0, UR4, RZ ;  /* 0x00000004000f7c24 */ /* 0x000fe2000f8e02ff */
[----:B------:R-:W-:Y:S01]  /*15b0*/  IADD3 R19, PT, PT, R19, R3, RZ ;  /* 0x0000000313137210 */ /* 0x000fe20007ffe0ff */
[C---:B------:R-:W-:Y:S02]  /*15c0*/  IMAD R9, R12.reuse, UR5, R9 ;  /* 0x000000050c097c24 */ /* 0x040fe4000f8e0209 */
[----:B------:R-:W-:Y:S01]  /*15d0*/  IMAD.WIDE.U32 R12, R12, UR4, RZ ;  /* 0x000000040c0c7c25 */ /* 0x000fe2000f8e00ff */
[----:B------:R-:W-:-:S03]  /*15e0*/  SHF.L.U64.HI R19, R2, 0x2, R19 ;  /* 0x0000000202137819 */ /* 0x000fc60000010213 */
[C---:B------:R-:W-:Y:S02]  /*15f0*/  IMAD R17, R14.reuse, UR5, R15 ;  /* 0x000000050e117c24 */ /* 0x040fe4000f8e020f */
[----:B------:R-:W-:-:S04]  /*1600*/  IMAD.WIDE.U32 R14, R14, UR4, RZ ;  /* 0x000000040e0e7c25 */ /* 0x000fc8000f8e00ff */
[----:B------:R-:W-:Y:S02]  /*1610*/  IMAD.IADD R9, R13, 0x1, R9 ;  /* 0x000000010d097824 */ /* 0x000fe400078e0209 */
[----:B------:R-:W-:Y:S02]  /*1620*/  IMAD.X R13, RZ, RZ, RZ, P1 ;  /* 0x000000ffff0d7224 */ /* 0x000fe400008e06ff */
[----:B------:R-:W-:Y:S01]  /*1630*/  IMAD.IADD R17, R15, 0x1, R17 ;  /* 0x000000010f117824 */ /* 0x000fe200078e0211 */
[----:B------:R-:W-:Y:S01]  /*1640*/  SHF.L.U64.HI R9, R12, 0x2, R9 ;  /* 0x000000020c097819 */ /* 0x000fe20000010209 */
[----:B------:R-:W-:Y:S02]  /*1650*/  IMAD.X R16, RZ, RZ, RZ, P2 ;  /* 0x000000ffff107224 */ /* 0x000fe400010e06ff */
[----:B------:R-:W-:Y:S02]  /*1660*/  IMAD.X R0, RZ, RZ, RZ, P0 ;  /* 0x000000ffff007224 */ /* 0x000fe400000e06ff */
[----:B------:R-:W-:Y:S01]  /*1670*/  IMAD R15, R13, UR4, RZ ;  /* 0x000000040d0f7c24 */ /* 0x000fe2000f8e02ff */
[----:B------:R-:W-:Y:S01]  /*1680*/  SHF.L.U64.HI R13, R14, 0x2, R17 ;  /* 0x000000020e0d7819 */ /* 0x000fe20000010211 */
[----:B------:R-:W-:-:S02]  /*1690*/  IMAD.SHL.U32 R6, R8, 0x4, RZ ;  /* 0x0000000408067824 */ /* 0x000fc400078e00ff */
[----:B------:R-:W-:Y:S01]  /*16a0*/  IMAD.SHL.U32 R8, R12, 0x4, RZ ;  /* 0x000000040c087824 */ /* 0x000fe200078e00ff */
[----:B------:R-:W-:Y:S01]  /*16b0*/  SHF.L.U32 R12, R14, 0x2, RZ ;  /* 0x000000020e0c7819 */ /* 0x000fe200000006ff */
[----:B------:R-:W-:Y:S02]  /*16c0*/  IMAD R17, R16, UR4, RZ ;  /* 0x0000000410117c24 */ /* 0x000fe4000f8e02ff */
[----:B------:R-:W-:Y:S02]  /*16d0*/  IMAD R14, R0, UR4, RZ ;  /* 0x00000004000e7c24 */ /* 0x000fe4000f8e02ff */
[----:B------:R-:W-:Y:S02]  /*16e0*/  IMAD R15, R20, UR5, R15 ;  /* 0x00000005140f7c24 */ /* 0x000fe4000f8e020f */
[----:B------:R-:W-:Y:S02]  /*16f0*/  IMAD R29, R26, UR5, R17 ;  /* 0x000000051a1d7c24 */ /* 0x000fe4000f8e0211 */
[----:B------:R-:W-:-:S04]  /*1700*/  IMAD.WIDE.U32 R20, R20, UR4, RZ ;  /* 0x0000000414147c25 */ /* 0x000fc8000f8e00ff */
[----:B------:R-:W-:-:S04]  /*1710*/  IMAD.WIDE.U32 R26, R26, UR4, RZ ;  /* 0x000000041a1a7c25 */ /* 0x000fc8000f8e00ff */
[----:B------:R-:W-:-:S04]  /*1720*/  IMAD.WIDE.U32 R16, R11, UR4, RZ ;  /* 0x000000040b107c25 */ /* 0x000fc8000f8e00ff */
[----:B------:R-:W-:Y:S02]  /*1730*/  IMAD R25, R11, UR5, R14 ;  /* 0x000000050b197c24 */ /* 0x000fe4000f8e020e */
[----:B------:R-:W-:Y:S02]  /*1740*/  IMAD.IADD R15, R21, 0x1, R15 ;  /* 0x00000001150f7824 */ /* 0x000fe400078e020f */
[----:B------:R-:W-:Y:S02]  /*1750*/  IMAD.IADD R29, R27, 0x1, R29 ;  /* 0x000000011b1d7824 */ /* 0x000fe400078e021d */
[----:B------:R-:W-:Y:S01]  /*1760*/  IMAD.IADD R25, R17, 0x1, R25 ;  /* 0x0000000111197824 */ /* 0x000fe200078e0219 */
[C---:B------:R-:W-:Y:S01]  /*1770*/  SHF.L.U64.HI R15, R20.reuse, 0x2, R15 ;  /* 0x00000002140f7819 */ /* 0x040fe2000001020f */
[----:B------:R-:W-:Y:S01]  /*1780*/  IMAD.SHL.U32 R14, R20, 0x4, RZ ;  /* 0x00000004140e7824 */ /* 0x000fe200078e00ff */
[C---:B------:R-:W-:Y:S01]  /*1790*/  SHF.L.U64.HI R29, R26.reuse, 0x2, R29 ;  /* 0x000000021a1d7819 */ /* 0x040fe2000001021d */
[----:B------:R-:W-:Y:S01]  /*17a0*/  IMAD.SHL.U32 R28, R26, 0x4, RZ ;  /* 0x000000041a1c7824 */ /* 0x000fe200078e00ff */
[C---:B------:R-:W-:Y:S01]  /*17b0*/  SHF.L.U64.HI R21, R16.reuse, 0x2, R25 ;  /* 0x0000000210157819 */ /* 0x040fe20000010219 */
[----:B------:R-:W-:-:S02]  /*17c0*/  IMAD.SHL.U32 R20, R16, 0x4, RZ ;  /* 0x0000000410147824 */ /* 0x000fc400078e00ff */
[----:B------:R-:W-:-:S04]  /*17d0*/  IMAD.WIDE R4, R24, 0x4, R4 ;  /* 0x0000000418047825 */ /* 0x000fc800078e0204 */
[----:B------:R-:W-:-:S04]  /*17e0*/  IMAD.WIDE R6, R24, 0x4, R6 ;  /* 0x0000000418067825 */ /* 0x000fc800078e0206 */
[----:B------:R-:W-:-:S04]  /*17f0*/  IMAD.WIDE R8, R24, 0x4, R8 ;  /* 0x0000000418087825 */ /* 0x000fc800078e0208 */
[----:B------:R-:W-:-:S04]  /*1800*/  IMAD.WIDE R12, R24, 0x4, R12 ;  /* 0x00000004180c7825 */ /* 0x000fc800078e020c */
[----:B------:R-:W-:-:S04]  /*1810*/  IMAD.WIDE R14, R24, 0x4, R14 ;  /* 0x00000004180e7825 */ /* 0x000fc800078e020e */
[----:B------:R-:W-:-:S04]  /*1820*/  IMAD.WIDE R16, R24, 0x4, R28 ;  /* 0x0000000418107825 */ /* 0x000fc800078e021c */
[----:B------:R-:W-:Y:S01]  /*1830*/  IMAD.WIDE R24, R24, 0x4, R20 ;  /* 0x0000000418187825 */ /* 0x000fe200078e0214 */
[----:B-----5:R-:W-:-:S03]  /*1840*/  SHF.R.S32.HI R21, RZ, 0x1f, R30 ;  /* 0x0000001fff157819 */ /* 0x020fc6000001141e */
[----:B----4-:R-:W-:-:S07]  /*1850*/  IMAD.MOV.U32 R20, RZ, RZ, 0x40 ;  /* 0x00000040ff147424 */ /* 0x010fce00078e00ff */
.L_x_33:
[----:B------:R-:W-:-:S04]  /*1860*/  IADD3 R26, P0, PT, R11, -0x3, RZ ;  /* 0xfffffffd0b1a7810 */ /* 0x000fc80007f1e0ff */
[----:B------:R-:W-:Y:S02]  /*1870*/  ISETP.GE.U32.AND P1, PT, R26, UR40, PT ;  /* 0x000000281a007c0c */ /* 0x000fe4000bf26070 */
[----:B------:R-:W-:-:S04]  /*1880*/  IADD3.X R26, PT, PT, R0, -0x1, RZ, P0, !PT ;  /* 0xffffffff001a7810 */ /* 0x000fc800007fe4ff */
[----:B------:R-:W-:-:S13]  /*1890*/  ISETP.GE.U32.AND.EX P1, PT, R26, R21, PT, P1 ;  /* 0x000000151a00720c */ /* 0x000fda0003f26110 */
[----:B------:R-:W-:-:S05]  /*18a0*/  @!P1 LEA R26, P0, R2, R22, 0x2 ;  /* 0x00000016021a9211 */ /* 0x000fca00078010ff */
[----:B------:R-:W-:-:S05]  /*18b0*/  @!P1 IMAD.X R27, R23, 0x1, R19, P0 ;  /* 0x00000001171b9824 */ /* 0x000fca00000e0613 */
[----:B------:R-:W2:Y:S01]  /*18c0*/  @!P1 LDG.E R31, desc[UR36][R26.64] ;  /* 0x000000241a1f9981 */ /* 0x000ea2000c1e1900 */
[----:B------:R-:W-:-:S04]  /*18d0*/  IADD3 R28, P2, PT, R11, -0x2, RZ ;  /* 0xfffffffe0b1c7810 */ /* 0x000fc80007f5e0ff */
[----:B------:R-:W-:Y:S02]  /*18e0*/  ISETP.GE.U32.AND P0, PT, R28, UR40, PT ;  /* 0x000000281c007c0c */ /* 0x000fe4000bf06070 */
[----:B------:R-:W-:-:S04]  /*18f0*/  IADD3.X R28, PT, PT, R0, -0x1, RZ, P2, !PT ;  /* 0xffffffff001c7810 */ /* 0x000fc800017fe4ff */
[----:B------:R-:W-:-:S13]  /*1900*/  ISETP.GE.U32.AND.EX P0, PT, R28, R21, PT, P0 ;  /* 0x000000151c00720c */ /* 0x000fda0003f06100 */
[----:B------:R-:W-:-:S05]  /*1910*/  @!P0 IADD3 R28, P2, PT, R4, R22, RZ ;  /* 0x00000016041c8210 */ /* 0x000fca0007f5e0ff */
[----:B------:R-:W-:Y:S02]  /*1920*/  @!P0 IMAD.X R29, R5, 0x1, R23, P2 ;  /* 0x00000001051d8824 */ /* 0x000fe400010e0617 */
[----:B--2---:R-:W-:-:S05]  /*1930*/  @!P1 FMUL R33, R10, R31 ;  /* 0x0000001f0a219220 */ /* 0x004fca0000400000 */
[----:B------:R1:W-:Y:S04]  /*1940*/  @!P1 STG.E desc[UR36][R26.64], R33 ;  /* 0x000000211a009986 */ /* 0x0003e8000c101924 */
        /* <DEDUP_REMOVED lines=9> */
[----:B------:R-:W3:Y:S01]  /*19e0*/  @!P1 LDG.E R37, desc[UR36][R30.64] ;  /* 0x000000241e259981 */ /* 0x000ee2000c1e1900 */
[----:B------:R-:W-:-:S04]  /*19f0*/  ISETP.GE.U32.AND P0, PT, R11, UR40, PT ;  /* 0x000000280b007c0c */ /* 0x000fc8000bf06070 */
[----:B------:R-:W-:-:S13]  /*1a00*/  ISETP.GE.U32.AND.EX P0, PT, R0, R21, PT, P0 ;  /* 0x000000150000720c */ /* 0x000fda0003f06100 */
[----:B-1----:R-:W-:-:S05]  /*1a10*/  @!P0 IADD3 R26, P2, PT, R24, R22, RZ ;  /* 0x00000016181a8210 */ /* 0x002fca0007f5e0ff */
[----:B------:R-:W-:Y:S02]  /*1a20*/  @!P0 IMAD.X R27, R25, 0x1, R23, P2 ;  /* 0x00000001191b8824 */ /* 0x000fe400010e0617 */
[----:B---3--:R-:W-:-:S05]  /*1a30*/  @!P1 FMUL R37, R10, R37 ;  /* 0x000000250a259220 */ /* 0x008fca0000400000 */
[----:B------:R1:W-:Y:S04]  /*1a40*/  @!P1 STG.E desc[UR36][R30.64], R37 ;  /* 0x000000251e009986 */ /* 0x0003e8000c101924 */
[----:B------:R-:W3:Y:S01]  /*1a50*/  @!P0 LDG.E R33, desc[UR36][R26.64] ;  /* 0x000000241a218981 */ /* 0x000ee2000c1e1900 */
[----:B------:R-:W-:-:S04]  /*1a60*/  IADD3 R32, P2, PT, R11, 0x1, RZ ;  /* 0x000000010b207810 */ /* 0x000fc80007f5e0ff */
[----:B------:R-:W-:Y:S02]  /*1a70*/  ISETP.GE.U32.AND P1, PT, R32, UR40, PT ;  /* 0x0000002820007c0c */ /* 0x000fe4000bf26070 */
[----:B--2---:R-:W-:-:S04]  /*1a80*/  IADD3.X R28, PT, PT, RZ, R0, RZ, P2, !PT ;  /* 0x00000000ff1c7210 */ /* 0x004fc800017fe4ff */
[----:B------:R-:W-:-:S13]  /*1a90*/  ISETP.GE.U32.AND.EX P1, PT, R28, R21, PT, P1 ;  /* 0x000000151c00720c */ /* 0x000fda0003f26110 */
[----:B------:R-:W-:-:S05]  /*1aa0*/  @!P1 IADD3 R28, P2, PT, R8, R22, RZ ;  /* 0x00000016081c9210 */ /* 0x000fca0007f5e0ff */
[----:B------:R-:W-:Y:S02]  /*1ab0*/  @!P1 IMAD.X R29, R9, 0x1, R23, P2 ;  /* 0x00000001091d9824 */ /* 0x000fe400010e0617 */
[----:B---3--:R-:W-:-:S05]  /*1ac0*/  @!P0 FMUL R33, R10, R33 ;  /* 0x000000210a218220 */ /* 0x008fca0000400000 */
[----:B------:R2:W-:Y:S04]  /*1ad0*/  @!P0 STG.E desc[UR36][R26.64], R33 ;  /* 0x000000211a008986 */ /* 0x0005e8000c101924 */
[----:B------:R-:W3:Y:S01]  /*1ae0*/  @!P1 LDG.E R35, desc[UR36][R28.64] ;  /* 0x000000241c239981 */ /* 0x000ee2000c1e1900 */
[----:B-1----:R-:W-:-:S04]  /*1af0*/  IADD3 R30, P2, PT, R11, 0x2, RZ ;  /* 0x000000020b1e7810 */ /* 0x002fc80007f5e0ff */
[----:B------:R-:W-:Y:S01]  /*1b00*/  ISETP.GE.U32.AND P0, PT, R30, UR40, PT ;  /* 0x000000281e007c0c */ /* 0x000fe2000bf06070 */
[----:B------:R-:W-:-:S05]  /*1b10*/  IMAD.X R30, RZ, RZ, R0, P2 ;  /* 0x000000ffff1e7224 */ /* 0x000fca00010e0600 */
[----:B------:R-:W-:-:S13]  /*1b20*/  ISETP.GE.U32.AND.EX P0, PT, R30, R21, PT, P0 ;  /* 0x000000151e00720c */ /* 0x000fda0003f06100 */
[----:B------:R-:W-:-:S05]  /*1b30*/  @!P0 IADD3 R30, P2, PT, R12, R22, RZ ;  /* 0x000000160c1e8210 */ /* 0x000fca0007f5e0ff */
[----:B------:R-:W-:Y:S02]  /*1b40*/  @!P0 IMAD.X R31, R13, 0x1, R23, P2 ;  /* 0x000000010d1f8824 */ /* 0x000fe400010e0617 */
[----:B---3--:R-:W-:-:S05]  /*1b50*/  @!P1 FMUL R35, R10, R35 ;  /* 0x000000230a239220 */ /* 0x008fca0000400000 */
[----:B------:R1:W-:Y:S04]  /*1b60*/  @!P1 STG.E desc[UR36][R28.64], R35 ;  /* 0x000000231c009986 */ /* 0x0003e8000c101924 */
[----:B------:R-:W3:Y:S01]  /*1b70*/  @!P0 LDG.E R37, desc[UR36][R30.64] ;  /* 0x000000241e258981 */ /* 0x000ee2000c1e1900 */
[----:B--2---:R-:W-:-:S04]  /*1b80*/  IADD3 R26, P2, PT, R11, 0x3, RZ ;  /* 0x000000030b1a7810 */ /* 0x004fc80007f5e0ff */
        /* <DEDUP_REMOVED lines=10> */
[----:B------:R-:W-:Y:S01]  /*1c30*/  IMAD.X R28, RZ, RZ, R0, P2 ;  /* 0x000000ffff1c7224 */ /* 0x000fe200010e0600 */
[----:B--2---:R-:W1:Y:S04]  /*1c40*/  LDC R31, c[0x0][0x39c] ;  /* 0x0000e700ff1f7b82 */ /* 0x004e680000000800 */
[----:B------:R-:W-:-:S13]  /*1c50*/  ISETP.GE.U32.AND.EX P0, PT, R28, R21, PT, P0 ;  /* 0x000000151c00720c */ /* 0x000fda0003f06100 */
[----:B------:R-:W-:-:S04]  /*1c60*/  @!P0 IADD3 R28, P2, PT, R16, R22, RZ ;  /* 0x00000016101c8210 */ /* 0x000fc80007f5e0ff */
[----:B------:R-:W-:Y:S01]  /*1c70*/  @!P0 IADD3.X R29, PT, PT, R17, R23, RZ, P2, !PT ;  /* 0x00000017111d8210 */ /* 0x000fe200017fe4ff */
[----:B---3--:R-:W-:-:S05]  /*1c80*/  @!P1 FMUL R33, R10, R33 ;  /* 0x000000210a219220 */ /* 0x008fca0000400000 */
[----:B------:R2:W-:Y:S04]  /*1c90*/  @!P1 STG.E desc[UR36][R26.64], R33 ;  /* 0x000000211a009986 */ /* 0x0005e8000c101924 */
[----:B------:R-:W3:Y:S01]  /*1ca0*/  @!P0 LDG.E R35, desc[UR36][R28.64] ;  /* 0x000000241c238981 */ /* 0x000ee2000c1e1900 */
[----:B------:R-:W-:Y:S01]  /*1cb0*/  IADD3 R11, P1, PT, R11, 0x8, RZ ;  /* 0x000000080b0b7810 */ /* 0x000fe20007f3e0ff */
[----:B-1----:R-:W-:-:S04]  /*1cc0*/  IMAD.WIDE R22, R31, 0x20, R22 ;  /* 0x000000201f167825 */ /* 0x002fc800078e0216 */
[----:B------:R-:W-:Y:S02]  /*1cd0*/  IMAD.X R0, RZ, RZ, R0, P1 ;  /* 0x000000ffff007224 */ /* 0x000fe400008e0600 */
[----:B---3--:R-:W-:-:S05]  /*1ce0*/  @!P0 FMUL R35, R10, R35 ;  /* 0x000000230a238220 */ /* 0x008fca0000400000 */
[----:B------:R2:W-:Y:S01]  /*1cf0*/  @!P0 STG.E desc[UR36][R28.64], R35 ;  /* 0x000000231c008986 */ /* 0x0005e2000c101924 */
[----:B------:R-:W-:-:S04]  /*1d00*/  IADD3 R20, P0, PT, R20, -0x8, RZ ;  /* 0xfffffff814147810 */ /* 0x000fc80007f1e0ff */
[----:B------:R-:W-:Y:S02]  /*1d10*/  IADD3.X R18, PT, PT, R18, -0x1, RZ, P0, !PT ;  /* 0xffffffff12127810 */ /* 0x000fe400007fe4ff */
[----:B------:R-:W-:-:S04]  /*1d20*/  ISETP.NE.U32.AND P0, PT, R20, RZ, PT ;  /* 0x000000ff1400720c */ /* 0x000fc80003f05070 */
[----:B------:R-:W-:-:S13]  /*1d30*/  ISETP.NE.AND.EX P0, PT, R18, RZ, PT, P0 ;  /* 0x000000ff1200720c */ /* 0x000fda0003f05300 */
[----:B--2---:R-:W-:Y:S05]  /*1d40*/  @P0 BRA `(.L_x_33) ;  /* 0xfffffff800c40947 */ /* 0x004fea000383ffff */
[----:B------:R-:W-:Y:S05]  /*1d50*/  EXIT ;  /* 0x000000000000794d */ /* 0x000fea0003800000 */
        .weak           $__internal_1_$__cuda_sm20_dblrcp_rn_slowpath_v3
        .type           $__internal_1_$__cuda_sm20_dblrcp_rn_slowpath_v3,@function
        .size           $__internal_1_$__cuda_sm20_dblrcp_rn_slowpath_v3,(.L_x_49 - $__internal_1_$__cuda_sm20_dblrcp_rn_slowpath_v3)
$__internal_1_$__cuda_sm20_dblrcp_rn_slowpath_v3:
[----:B------:R-:W-:Y:S01]  /*1d60*/  DSETP.GTU.AND P0, PT, |R8|, +INF , PT ;  /* 0x7ff000000800742a */ /* 0x000fe20003f0c200 */
[----:B------:R-:W-:-:S13]  /*1d70*/  BSSY.RECONVERGENT B1, `(.L_x_34) ;  /* 0x0000024000017945 */ /* 0x000fda0003800200 */
[----:B------:R-:W-:Y:S05]  /*1d80*/  @P0 BRA `(.L_x_35) ;  /* 0x0000000000800947 */ /* 0x000fea0003800000 */
[----:B------:R-:W-:-:S05]  /*1d90*/  LOP3.LUT R4, R9, 0x7fffffff, RZ, 0xc0, !PT ;  /* 0x7fffffff09047812 */ /* 0x000fca00078ec0ff */
[----:B------:R-:W-:-:S05]  /*1da0*/  VIADD R2, R4, 0xffffffff ;  /* 0xffffffff04027836 */ /* 0x000fca0000000000 */
[----:B------:R-:W-:-:S13]  /*1db0*/  ISETP.GE.U32.AND P0, PT, R2, 0x7fefffff, PT ;  /* 0x7fefffff0200780c */ /* 0x000fda0003f06070 */
[----:B------:R-:W-:Y:S01]  /*1dc0*/  @P0 LOP3.LUT R3, R9, 0x7ff00000, RZ, 0x3c, !PT ;  /* 0x7ff0000009030812 */ /* 0x000fe200078e3cff */
[----:B------:R-:W-:Y:S01]  /*1dd0*/  @P0 IMAD.MOV.U32 R2, RZ, RZ, RZ ;  /* 0x000000ffff020224 */ /* 0x000fe200078e00ff */
[----:B------:R-:W-:Y:S06]  /*1de0*/  @P0 BRA `(.L_x_36) ;  /* 0x0000000000700947 */ /* 0x000fec0003800000 */
[----:B------:R-:W-:-:S13]  /*1df0*/  ISETP.GE.U32.AND P0, PT, R4, 0x1000001, PT ;  /* 0x010000010400780c */ /* 0x000fda0003f06070 */
[----:B------:R-:W-:Y:S05]  /*1e00*/  @!P0 BRA `(.L_x_37) ;  /* 0x0000000000388947 */ /* 0x000fea0003800000 */
[----:B------:R-:W-:Y:S02]  /*1e10*/  VIADD R3, R9, 0xc0200000 ;  /* 0xc020000009037836 */ /* 0x000fe40000000000 */
[----:B------:R-:W-:Y:S02]  /*1e20*/  IMAD.MOV.U32 R2, RZ, RZ, R8 ;  /* 0x000000ffff027224 */ /* 0x000fe400078e0008 */
[----:B------:R-:W0:Y:S01]  /*1e30*/  MUFU.RCP64H R5, R3 ;  /* 0x0000000300057308 */ /* 0x000e220000001800 */
[----:B------:R-:W-:-:S06]  /*1e40*/  IMAD.MOV.U32 R4, RZ, RZ, R7 ;  /* 0x000000ffff047224 */ /* 0x000fcc00078e0007 */
[----:B0-----:R-:W-:-:S08]  /*1e50*/  DFMA R6, -R2, R4, 1 ;  /* 0x3ff000000206742b */ /* 0x001fd00000000104 */
[----:B------:R-:W-:-:S08]  /*1e60*/  DFMA R6, R6, R6, R6 ;  /* 0x000000060606722b */ /* 0x000fd00000000006 */
[----:B------:R-:W-:-:S08]  /*1e70*/  DFMA R6, R4, R6, R4 ;  /* 0x000000060406722b */ /* 0x000fd00000000004 */
[----:B------:R-:W-:-:S08]  /*1e80*/  DFMA R4, -R2, R6, 1 ;  /* 0x3ff000000204742b */ /* 0x000fd00000000106 */
[----:B------:R-:W-:-:S08]  /*1e90*/  DFMA R4, R6, R4, R6 ;  /* 0x000000040604722b */ /* 0x000fd00000000006 */
[----:B------:R-:W-:-:S08]  /*1ea0*/  DMUL R4, R4, 2.2250738585072013831e-308 ;  /* 0x0010000004047828 */ /* 0x000fd00000000000 */
[----:B------:R-:W-:-:S08]  /*1eb0*/  DFMA R6, -R8, R4, 1 ;  /* 0x3ff000000806742b */ /* 0x000fd00000000104 */
[----:B------:R-:W-:-:S08]  /*1ec0*/  DFMA R6, R6, R6, R6 ;  /* 0x000000060606722b */ /* 0x000fd00000000006 */
[----:B------:R-:W-:Y:S01]  /*1ed0*/  DFMA R2, R4, R6, R4 ;  /* 0x000000060402722b */ /* 0x000fe20000000004 */
[----:B------:R-:W-:Y:S10]  /*1ee0*/  BRA `(.L_x_36) ;  /* 0x0000000000307947 */ /* 0x000ff40003800000 */
.L_x_37:
[----:B------:R-:W-:Y:S01]  /*1ef0*/  DMUL R4, R8, 8.11296384146066816958e+31 ;  /* 0x4690000008047828 */ /* 0x000fe20000000000 */
[----:B------:R-:W-:-:S05]  /*1f00*/  MOV R2, R7 ;  /* 0x0000000700027202 */ /* 0x000fca0000000f00 */
[----:B------:R-:W0:Y:S02]  /*1f10*/  MUFU.RCP64H R3, R5 ;  /* 0x0000000500037308 */ /* 0x000e240000001800 */
[----:B0-----:R-:W-:-:S08]  /*1f20*/  DFMA R6, -R4, R2, 1 ;  /* 0x3ff000000406742b */ /* 0x001fd00000000102 */
[----:B------:R-:W-:-:S08]  /*1f30*/  DFMA R6, R6, R6, R6 ;  /* 0x000000060606722b */ /* 0x000fd00000000006 */
[----:B------:R-:W-:-:S08]  /*1f40*/  DFMA R6, R2, R6, R2 ;  /* 0x000000060206722b */ /* 0x000fd00000000002 */
[----:B------:R-:W-:-:S08]  /*1f50*/  DFMA R2, -R4, R6, 1 ;  /* 0x3ff000000402742b */ /* 0x000fd00000000106 */
[----:B------:R-:W-:-:S08]  /*1f60*/  DFMA R2, R6, R2, R6 ;  /* 0x000000020602722b */ /* 0x000fd00000000006 */
[----:B------:R-:W-:Y:S01]  /*1f70*/  DMUL R2, R2, 8.11296384146066816958e+31 ;  /* 0x4690000002027828 */ /* 0x000fe20000000000 */
[----:B------:R-:W-:Y:S10]  /*1f80*/  BRA `(.L_x_36) ;  /* 0x0000000000087947 */ /* 0x000ff40003800000 */
.L_x_35:
[----:B------:R-:W-:Y:S01]  /*1f90*/  LOP3.LUT R3, R9, 0x80000, RZ, 0xfc, !PT ;  /* 0x0008000009037812 */ /* 0x000fe200078efcff */
[----:B------:R-:W-:-:S07]  /*1fa0*/  IMAD.MOV.U32 R2, RZ, RZ, R8 ;  /* 0x000000ffff027224 */ /* 0x000fce00078e0008 */
.L_x_36:
[----:B------:R-:W-:Y:S05]  /*1fb0*/  BSYNC.RECONVERGENT B1 ;  /* 0x0000000000017941 */ /* 0x000fea0003800200 */
.L_x_34:
[----:B------:R-:W-:Y:S02]  /*1fc0*/  IMAD.MOV.U32 R10, RZ, RZ, R2 ;  /* 0x000000ffff0a7224 */ /* 0x000fe400078e0002 */
[----:B------:R-:W-:Y:S02]  /*1fd0*/  IMAD.MOV.U32 R11, RZ, RZ, R3 ;  /* 0x000000ffff0b7224 */ /* 0x000fe400078e0003 */
[----:B------:R-:W-:Y:S02]  /*1fe0*/  IMAD.MOV.U32 R2, RZ, RZ, R0 ;  /* 0x000000ffff027224 */ /* 0x000fe400078e0000 */
[----:B------:R-:W-:-:S04]  /*1ff0*/  IMAD.MOV.U32 R3, RZ, RZ, 0x0 ;  /* 0x00000000ff037424 */ /* 0x000fc800078e00ff */
[----:B------:R-:W-:Y:S05]  /*2000*/  RET.REL.NODEC R2 `(_Z8Ksmooth1PfPiPKfiii) ;  /* 0xffffffdc02fc7950 */ /* 0x000fea0003c3ffff */
.L_x_38:
        /* <DEDUP_REMOVED lines=15> */
.L_x_49:


//--------------------- .text._Z5KmultPiPfS_ii    --------------------------
	.section	.text._Z5KmultPiPfS_ii,"ax",@progbits
	.align	128
        .global         _Z5KmultPiPfS_ii
        .type           _Z5KmultPiPfS_ii,@function
        .size           _Z5KmultPiPfS_ii,(.L_x_53 - _Z5KmultPiPfS_ii)
        .other          _Z5KmultPiPfS_ii,@"STO_CUDA_ENTRY STV_DEFAULT"
_Z5KmultPiPfS_ii:
.text._Z5KmultPiPfS_ii:
[----:B------:R-:W-:Y:S01]  /*0000*/  LDC R1, c[0x0][0x37c] ;  /* 0x0000df00ff017b82 */ /* 0x000fe20000000800 */
[----:B------:R-:W0:Y:S07]  /*0010*/  S2R R2, SR_TID.Y ;  /* 0x0000000000027919 */ /* 0x000e2e0000002200 */
[----:B------:R-:W1:Y:S01]  /*0020*/  LDC R0, c[0x0][0x360] ;  /* 0x0000d800ff007b82 */ /* 0x000e620000000800 */
[----:B------:R-:W2:Y:S01]  /*0030*/  LDCU.64 UR6, c[0x0][0x398] ;  /* 0x00007300ff0677ac */ /* 0x000ea20008000a00 */
[----:B------:R-:W1:Y:S06]  /*0040*/  S2R R5, SR_TID.X ;  /* 0x0000000000057919 */ /* 0x000e6c0000002100 */
[----:B------:R-:W0:Y:S08]  /*0050*/  S2UR UR5, SR_CTAID.Y ;  /* 0x00000000000579c3 */ /* 0x000e300000002600 */
[----:B------:R-:W0:Y:S08]  /*0060*/  LDC R3, c[0x0][0x364] ;  /* 0x0000d900ff037b82 */ /* 0x000e300000000800 */
[----:B------:R-:W1:Y:S01]  /*0070*/  S2UR UR4, SR_CTAID.X ;  /* 0x00000000000479c3 */ /* 0x000e620000002500 */
[----:B0-----:R-:W-:-:S05]  /*0080*/  IMAD R3, R3, UR5, R2 ;  /* 0x0000000503037c24 */ /* 0x001fca000f8e0202 */
[----:B--2---:R-:W-:Y:S01]  /*0090*/  ISETP.GE.AND P0, PT, R3, UR7, PT ;  /* 0x0000000703007c0c */ /* 0x004fe2000bf06270 */
[----:B-1----:R-:W-:-:S04]  /*00a0*/  IMAD R0, R0, UR4, R5 ;  /* 0x0000000400007c24 */ /* 0x002fc8000f8e0205 */
[----:B------:R-:W-:Y:S01]  /*00b0*/  IMAD R13, R3, UR6, R0 ;  /* 0x00000006030d7c24 */ /* 0x000fe2000f8e0200 */
[----:B------:R-:W-:-:S13]  /*00c0*/  ISETP.GE.OR P0, PT, R0, UR6, P0 ;  /* 0x0000000600007c0c */ /* 0x000fda0008706670 */
[----:B------:R-:W-:Y:S05]  /*00d0*/  @P0 EXIT ;  /* 0x000000000000094d */ /* 0x000fea0003800000 */
[----:B------:R-:W0:Y:S01]  /*00e0*/  LDC.64 R2, c[0x0][0x380] ;  /* 0x0000e000ff027b82 */ /* 0x000e220000000a00 */
[----:B------:R-:W1:Y:S07]  /*00f0*/  LDCU.64 UR4, c[0x0][0x358] ;  /* 0x00006b00ff0477ac */ /* 0x000e6e0008000a00 */
[----:B------:R-:W2:Y:S08]  /*0100*/  LDC.64 R6, c[0x0][0x388] ;  /* 0x0000e200ff067b82 */ /* 0x000eb00000000a00 */
[----:B------:R-:W3:Y:S01]  /*0110*/  LDC.64 R10, c[0x0][0x390] ;  /* 0x0000e400ff0a7b82 */ /* 0x000ee20000000a00 */
[----:B0-----:R-:W-:-:S06]  /*0120*/  IMAD.WIDE R2, R13, 0x4, R2 ;  /* 0x000000040d027825 */ /* 0x001fcc00078e0202 */
[----:B-1----:R-:W4:Y:S01]  /*0130*/  LDG.E R2, desc[UR4][R2.64] ;  /* 0x0000000402027981 */ /* 0x002f22000c1e1900 */
[----:B--2---:R-:W-:-:S06]  /*0140*/  IMAD.WIDE R6, R13, 0x4, R6 ;  /* 0x000000040d067825 */ /* 0x004fcc00078e0206 */
[----:B------:R-:W2:Y:S01]  /*0150*/  LDG.E R6, desc[UR4][R6.64] ;  /* 0x0000000406067981 */ /* 0x000ea2000c1e1900 */
[----:B----4-:R-:W-:Y:S08]  /*0160*/  I2F.F64 R4, R2 ;  /* 0x0000000200047312 */ /* 0x010ff00000201c00 */
[----:B--2---:R-:W0:Y:S02]  /*0170*/  F2F.F64.F32 R8, R6 ;  /* 0x0000000600087310 */ /* 0x004e240000201800 */
[----:B0-----:R-:W-:-:S10]  /*0180*/  DMUL R4, R4, R8 ;  /* 0x0000000804047228 */ /* 0x001fd40000000000 */
[----:B------:R-:W0:Y:S01]  /*0190*/  F2I.F64.TRUNC R5, R4 ;  /* 0x0000000400057311 */ /* 0x000e22000030d100 */
[----:B---3--:R-:W-:-:S05]  /*01a0*/  IMAD.WIDE R8, R13, 0x4, R10 ;  /* 0x000000040d087825 */ /* 0x008fca00078e020a */
[----:B0-----:R-:W-:Y:S01]  /*01b0*/  STG.E desc[UR4][R8.64], R5 ;  /* 0x0000000508007986 */ /* 0x001fe2000c101904 */
[----:B------:R-:W-:Y:S05]  /*01c0*/  EXIT ;  /* 0x000000000000794d */ /* 0x000fea0003800000 */
.L_x_39:
        /* <DEDUP_REMOVED lines=11> */
.L_x_53:


//--------------------- .text._Z7KsumallPfPPiiii  --------------------------
	.section	.text._Z7KsumallPfPPiiii,"ax",@progbits
	.align	128
        .global         _Z7KsumallPfPPiiii
        .type           _Z7KsumallPfPPiiii,@function
        .size           _Z7KsumallPfPPiiii,(.L_x_54 - _Z7KsumallPfPPiiii)
        .other          _Z7KsumallPfPPiiii,@"STO_CUDA_ENTRY STV_DEFAULT"
_Z7KsumallPfPPiiii:
.text._Z7KsumallPfPPiiii:
[----:B------:R-:W-:Y:S01]  /*0000*/  LDC R1, c[0x0][0x37c] ;  /* 0x0000df00ff017b82 */ /* 0x000fe20000000800 */
[----:B------:R-:W0:Y:S07]  /*0010*/  S2R R2, SR_TID.Y ;  /* 0x0000000000027919 */ /* 0x000e2e0000002200 */
[----:B------:R-:W1:Y:S01]  /*0020*/  LDC R0, c[0x0][0x360] ;  /* 0x0000d800ff007b82 */ /* 0x000e620000000800 */
[----:B------:R-:W2:Y:S01]  /*0030*/  LDCU UR7, c[0x0][0x398] ;  /* 0x00007300ff0777ac */ /* 0x000ea20008000800 */
[----:B------:R-:W1:Y:S01]  /*0040*/  S2R R5, SR_TID.X ;  /* 0x0000000000057919 */ /* 0x000e620000002100 */
[----:B------:R-:W3:Y:S05]  /*0050*/  LDCU UR6, c[0x0][0x394] ;  /* 0x00007280ff0677ac */ /* 0x000eea0008000800 */
[----:B------:R-:W0:Y:S08]  /*0060*/  S2UR UR5, SR_CTAID.Y ;  /* 0x00000000000579c3 */ /* 0x000e300000002600 */
[----:B------:R-:W0:Y:S08]  /*0070*/  LDC R3, c[0x0][0x364] ;  /* 0x0000d900ff037b82 */ /* 0x000e300000000800 */
[----:B------:R-:W1:Y:S01]  /*0080*/  S2UR UR4, SR_CTAID.X ;  /* 0x00000000000479c3 */ /* 0x000e620000002500 */
[----:B0-----:R-:W-:-:S05]  /*0090*/  IMAD R3, R3, UR5, R2 ;  /* 0x0000000503037c24 */ /* 0x001fca000f8e0202 */
[----:B--2---:R-:W-:Y:S01]  /*00a0*/  ISETP.GE.AND P0, PT, R3, UR7, PT ;  /* 0x0000000703007c0c */ /* 0x004fe2000bf06270 */
[----:B-1----:R-:W-:-:S05]  /*00b0*/  IMAD R0, R0, UR4, R5 ;  /* 0x0000000400007c24 */ /* 0x002fca000f8e0205 */
[----:B---3--:R-:W-:Y:S01]  /*00c0*/  ISETP.GE.OR P0, PT, R0, UR6, P0 ;  /* 0x0000000600007c0c */ /* 0x008fe20008706670 */
[----:B------:R-:W-:-:S12]  /*00d0*/  IMAD R0, R3, UR6, R0 ;  /* 0x0000000603007c24 */ /* 0x000fd8000f8e0200 */
[----:B------:R-:W-:Y:S05]  /*00e0*/  @P0 EXIT ;  /* 0x000000000000094d */ /* 0x000fea0003800000 */
[----:B------:R-:W0:Y:S01]  /*00f0*/  LDCU UR6, c[0x0][0x390] ;  /* 0x00007200ff0677ac */ /* 0x000e220008000800 */
[----:B------:R-:W-:Y:S01]  /*0100*/  HFMA2 R13, -RZ, RZ, 0, 0 ;  /* 0x00000000ff0d7431 */ /* 0x000fe200000001ff */
[----:B------:R-:W1:Y:S01]  /*0110*/  LDCU.64 UR10, c[0x0][0x358] ;  /* 0x00006b00ff0a77ac */ /* 0x000e620008000a00 */
[----:B0-----:R-:W-:-:S09]  /*0120*/  UISETP.GE.AND UP0, UPT, UR6, 0x1, UPT ;  /* 0x000000010600788c */ /* 0x001fd2000bf06270 */
[----:B-1----:R-:W-:Y:S05]  /*0130*/  BRA.U !UP0, `(.L_x_40) ;  /* 0x0000000d08087547 */ /* 0x002fea000b800000 */
[----:B------:R-:W-:Y:S01]  /*0140*/  UISETP.GE.U32.AND UP1, UPT, UR6, 0x10, UPT ;  /* 0x000000100600788c */ /* 0x000fe2000bf26070 */
[----:B------:R-:W-:Y:S01]  /*0150*/  MOV R2, RZ ;  /* 0x000000ff00027202 */ /* 0x000fe20000000f00 */
[----:B------:R-:W-:Y:S01]  /*0160*/  ULOP3.LUT UR7, UR6, 0xf, URZ, 0xc0, !UPT ;  /* 0x0000000f06077892 */ /* 0x000fe2000f8ec0ff */
[----:B------:R-:W-:-:S03]  /*0170*/  CS2R R12, SRZ ;  /* 0x00000000000c7805 */ /* 0x000fc6000001ff00 */
[----:B------:R-:W-:-:S03]  /*0180*/  UISETP.NE.AND UP0, UPT, UR7, URZ, UPT ;  /* 0x000000ff0700728c */ /* 0x000fc6000bf05270 */
[----:B------:R-:W-:Y:S08]  /*0190*/  BRA.U !UP1, `(.L_x_41) ;  /* 0x0000000509787547 */ /* 0x000ff0000b800000 */
[----:B------:R-:W0:Y:S01]  /*01a0*/  LDCU.64 UR4, c[0x0][0x388] ;  /* 0x00007100ff0477ac */ /* 0x000e220008000a00 */
[----:B------:R-:W-:Y:S01]  /*01b0*/  CS2R R12, SRZ ;  /* 0x00000000000c7805 */ /* 0x000fe2000001ff00 */
[----:B------:R-:W-:-:S04]  /*01c0*/  ULOP3.LUT UR8, UR6, 0x7ffffff0, URZ, 0xc0, !UPT ;  /* 0x7ffffff006087892 */ /* 0x000fc8000f8ec0ff */
[----:B------:R-:W-:Y:S02]  /*01d0*/  UIADD3 UR9, UPT, UPT, -UR8, URZ, URZ ;  /* 0x000000ff08097290 */ /* 0x000fe4000fffe1ff */
[----:B------:R-:W-:Y:S01]  /*01e0*/  MOV R2, UR8 ;  /* 0x0000000800027c02 */ /* 0x000fe20008000f00 */
[----:B0-----:R-:W-:-:S04]  /*01f0*/  UIADD3 UR4, UP1, UPT, UR4, 0x40, URZ ;  /* 0x0000004004047890 */ /* 0x001fc8000ff3e0ff */
[----:B------:R-:W-:Y:S02]  /*0200*/  UIADD3.X UR5, UPT, UPT, URZ, UR5, URZ, UP1, !UPT ;  /* 0x00000005ff057290 */ /* 0x000fe40008ffe4ff */
[----:B------:R-:W-:-:S04]  /*0210*/  MOV R10, UR4 ;  /* 0x00000004000a7c02 */ /* 0x000fc80008000f00 */
[----:B------:R-:W-:-:S07]  /*0220*/  MOV R11, UR5 ;  /* 0x00000005000b7c02 */ /* 0x000fce0008000f00 */
.L_x_42:
[----:B------:R-:W2:Y:S04]  /*0230*/  LDG.E.64 R6, desc[UR10][R10.64+-0x40] ;  /* 0xffffc00a0a067981 */ /* 0x000ea8000c1e1b00 */
[----:B------:R-:W3:Y:S04]  /*0240*/  LDG.E.64 R24, desc[UR10][R10.64+-0x30] ;  /* 0xffffd00a0a187981 */ /* 0x000ee8000c1e1b00 */
[----:B------:R-:W4:Y:S04]  /*0250*/  LDG.E.64 R4, desc[UR10][R10.64+-0x28] ;  /* 0xffffd80a0a047981 */ /* 0x000f28000c1e1b00 */
[----:B------:R-:W5:Y:S04]  /*0260*/  LDG.E.64 R20, desc[UR10][R10.64+-0x20] ;  /* 0xffffe00a0a147981 */ /* 0x000f68000c1e1b00 */
[----:B------:R-:W5:Y:S04]  /*0270*/  LDG.E.64 R18, desc[UR10][R10.64+-0x18] ;  /* 0xffffe80a0a127981 */ /* 0x000f68000c1e1b00 */
[----:B------:R-:W5:Y:S04]  /*0280*/  LDG.E.64 R8, desc[UR10][R10.64+-0x10] ;  /* 0xfffff00a0a087981 */ /* 0x000f68000c1e1b00 */
[----:B------:R-:W5:Y:S04]  /*0290*/  LDG.E.64 R16, desc[UR10][R10.64+-0x8] ;  /* 0xfffff80a0a107981 */ /* 0x000f68000c1e1b00 */
[----:B------:R-:W5:Y:S04]  /*02a0*/  LDG.E.64 R14, desc[UR10][R10.64+0x8] ;  /* 0x0000080a0a0e7981 */ /* 0x000f68000c1e1b00 */
[----:B------:R-:W5:Y:S04]  /*02b0*/  LDG.E.64 R26, desc[UR10][R10.64+-0x38] ;  /* 0xffffc80a0a1a7981 */ /* 0x000f68000c1e1b00 */
[----:B------:R-:W5:Y:S01]  /*02c0*/  LDG.E.64 R28, desc[UR10][R10.64+0x18] ;  /* 0x0000180a0a1c7981 */ /* 0x000f62000c1e1b00 */
[----:B--2---:R-:W-:-:S03]  /*02d0*/  IMAD.WIDE R22, R0, 0x4, R6 ;  /* 0x0000000400167825 */ /* 0x004fc600078e0206 */
[----:B------:R-:W2:Y:S01]  /*02e0*/  LDG.E.64 R6, desc[UR10][R10.64] ;  /* 0x0000000a0a067981 */ /* 0x000ea2000c1e1b00 */
[----:B---3--:R-:W-:-:S03]  /*02f0*/  IMAD.WIDE R24, R0, 0x4, R24 ;  /* 0x0000000400187825 */ /* 0x008fc600078e0218 */
[----:B------:R-:W3:Y:S01]  /*0300*/  LDG.E R3, desc[UR10][R22.64] ;  /* 0x0000000a16037981 */ /* 0x000ee2000c1e1900 */
[----:B----4-:R-:W-:-:S03]  /*0310*/  IMAD.WIDE R4, R0, 0x4, R4 ;  /* 0x0000000400047825 */ /* 0x010fc600078e0204 */
[----:B------:R-:W4:Y:S04]  /*0320*/  LDG.E R25, desc[UR10][R24.64] ;  /* 0x0000000a18197981 */ /* 0x000f28000c1e1900 */
[----:B------:R0:W3:Y:S04]  /*0330*/  LDG.E R24, desc[UR10][R4.64] ;  /* 0x0000000a04187981 */ /* 0x0000e8000c1e1900 */
[----:B------:R-:W0:Y:S01]  /*0340*/  LDG.E.64 R4, desc[UR10][R10.64+0x10] ;  /* 0x0000100a0a047981 */ /* 0x000e22000c1e1b00 */
[----:B-----5:R-:W-:-:S05]  /*0350*/  IMAD.WIDE R20, R0, 0x4, R20 ;  /* 0x0000000400147825 */ /* 0x020fca00078e0214 */
[----:B------:R1:W5:Y:S01]  /*0360*/  LDG.E R23, desc[UR10][R20.64] ;  /* 0x0000000a14177981 */ /* 0x000362000c1e1900 */
[----:B------:R-:W-:-:S04]  /*0370*/  IMAD.WIDE R18, R0, 0x4, R18 ;  /* 0x0000000400127825 */ /* 0x000fc800078e0212 */
[C---:B------:R-:W-:Y:S01]  /*0380*/  IMAD.WIDE R8, R0.reuse, 0x4, R8 ;  /* 0x0000000400087825 */ /* 0x040fe200078e0208 */
[----:B------:R1:W5:Y:S04]  /*0390*/  LDG.E R22, desc[UR10][R18.64] ;  /* 0x0000000a12167981 */ /* 0x000368000c1e1900 */
[----:B------:R-:W1:Y:S01]  /*03a0*/  LDG.E.64 R20, desc[UR10][R10.64+0x20] ;  /* 0x0000200a0a147981 */ /* 0x000e62000c1e1b00 */
[----:B------:R-:W-:-:S03]  /*03b0*/  IMAD.WIDE R16, R0, 0x4, R16 ;  /* 0x0000000400107825 */ /* 0x000fc600078e0210 */
[----:B------:R-:W5:Y:S04]  /*03c0*/  LDG.E R9, desc[UR10][R8.64] ;  /* 0x0000000a08097981 */ /* 0x000f68000c1e1900 */
[----:B------:R-:W4:Y:S01]  /*03d0*/  LDG.E.64 R18, desc[UR10][R10.64+0x28] ;  /* 0x0000280a0a127981 */ /* 0x000f22000c1e1b00 */
[----:B------:R-:W-:-:S03]  /*03e0*/  IMAD.WIDE R14, R0, 0x4, R14 ;  /* 0x00000004000e7825 */ /* 0x000fc600078e020e */
[----:B------:R4:W5:Y:S04]  /*03f0*/  LDG.E R8, desc[UR10][R16.64] ;  /* 0x0000000a10087981 */ /* 0x000968000c1e1900 */
[----:B------:R-:W3:Y:S01]  /*0400*/  LDG.E.64 R16, desc[UR10][R10.64+0x30] ;  /* 0x0000300a0a107981 */ /* 0x000ee2000c1e1b00 */
[----:B------:R-:W-:-:S06]  /*0410*/  IMAD.WIDE R26, R0, 0x4, R26 ;  /* 0x00000004001a7825 */ /* 0x000fcc00078e021a */
[----:B------:R-:W5:Y:S01]  /*0420*/  LDG.E R26, desc[UR10][R26.64] ;  /* 0x0000000a1a1a7981 */ /* 0x000f62000c1e1900 */
[----:B--2---:R-:W-:-:S06]  /*0430*/  IMAD.WIDE R6, R0, 0x4, R6 ;  /* 0x0000000400067825 */ /* 0x004fcc00078e0206 */
[----:B------:R-:W2:Y:S04]  /*0440*/  LDG.E R7, desc[UR10][R6.64] ;  /* 0x0000000a06077981 */ /* 0x000ea8000c1e1900 */
[----:B------:R-:W2:Y:S04]  /*0450*/  LDG.E R6, desc[UR10][R14.64] ;  /* 0x0000000a0e067981 */ /* 0x000ea8000c1e1900 */
[----:B------:R-:W2:Y:S01]  /*0460*/  LDG.E.64 R14, desc[UR10][R10.64+0x38] ;  /* 0x0000380a0a0e7981 */ /* 0x000ea2000c1e1b00 */
[----:B0-----:R-:W-:-:S06]  /*0470*/  IMAD.WIDE R4, R0, 0x4, R4 ;  /* 0x0000000400047825 */ /* 0x001fcc00078e0204 */
[----:B------:R-:W2:Y:S01]  /*0480*/  LDG.E R5, desc[UR10][R4.64] ;  /* 0x0000000a04057981 */ /* 0x000ea2000c1e1900 */
[----:B------:R-:W-:-:S05]  /*0490*/  IMAD.WIDE R28, R0, 0x4, R28 ;  /* 0x00000004001c7825 */ /* 0x000fca00078e021c */
[----:B------:R0:W2:Y:S01]  /*04a0*/  LDG.E R4, desc[UR10][R28.64] ;  /* 0x0000000a1c047981 */ /* 0x0000a2000c1e1900 */
[----:B-1----:R-:W-:-:S06]  /*04b0*/  IMAD.WIDE R20, R0, 0x4, R20 ;  /* 0x0000000400147825 */ /* 0x002fcc00078e0214 */
[----:B------:R-:W2:Y:S01]  /*04c0*/  LDG.E R20, desc[UR10][R20.64] ;  /* 0x0000000a14147981 */ /* 0x000ea2000c1e1900 */
[----:B----4-:R-:W-:-:S06]  /*04d0*/  IMAD.WIDE R18, R0, 0x4, R18 ;  /* 0x0000000400127825 */ /* 0x010fcc00078e0212 */
[----:B------:R-:W4:Y:S01]  /*04e0*/  LDG.E R18, desc[UR10][R18.64] ;  /* 0x0000000a12127981 */ /* 0x000f22000c1e1900 */
[----:B---3--:R-:W-:-:S06]  /*04f0*/  IMAD.WIDE R16, R0, 0x4, R16 ;  /* 0x0000000400107825 */ /* 0x008fcc00078e0210 */
[----:B------:R-:W3:Y:S01]  /*0500*/  LDG.E R16, desc[UR10][R16.64] ;  /* 0x0000000a10107981 */ /* 0x000ee2000c1e1900 */
[----:B-----5:R-:W-:Y:S08]  /*0510*/  I2F.F64 R26, R26 ;  /* 0x0000001a001a7312 */ /* 0x020ff00000201c00 */
[----:B0-----:R-:W-:Y:S08]  /*0520*/  I2F.F64 R28, R25 ;  /* 0x00000019001c7312 */ /* 0x001ff00000201c00 */
[----:B------:R-:W-:Y:S01]  /*0530*/  I2F.F64 R24, R24 ;  /* 0x0000001800187312 */ /* 0x000fe20000201c00 */
[----:B--2---:R-:W-:-:S05]  /*0540*/  IMAD.WIDE R14, R0, 0x4, R14 ;  /* 0x00000004000e7825 */ /* 0x004fca00078e020e */
[----:B------:R0:W2:Y:S02]  /*0550*/  LDG.E R17, desc[UR10][R14.64] ;  /* 0x0000000a0e117981 */ /* 0x0000a4000c1e1900 */
[----:B0-----:R-:W0:Y:S02]  /*0560*/  I2F.F64 R14, R3 ;  /* 0x00000003000e7312 */ /* 0x001e240000201c00 */
[----:B0-----:R-:W-:-:S08]  /*0570*/  DADD R12, R14, R12 ;  /* 0x000000000e0c7229 */ /* 0x001fd0000000000c */
[----:B------:R-:W-:-:S08]  /*0580*/  DADD R12, R12, R26 ;  /* 0x000000000c0c7229 */ /* 0x000fd0000000001a */
[----:B------:R-:W-:Y:S01]  /*0590*/  DADD R12, R12, R28 ;  /* 0x000000000c0c7229 */ /* 0x000fe2000000001c */
[----:B------:R-:W0:Y:S07]  /*05a0*/  I2F.F64 R28, R23 ;  /* 0x00000017001c7312 */ /* 0x000e2e0000201c00 */
[----:B------:R-:W-:Y:S01]  /*05b0*/  DADD R12, R12, R24 ;  /* 0x000000000c0c7229 */ /* 0x000fe20000000018 */
[----:B------:R-:W1:Y:S07]  /*05c0*/  I2F.F64 R22, R22 ;  /* 0x0000001600167312 */ /* 0x000e6e0000201c00 */
[----:B0-----:R-:W-:Y:S01]  /*05d0*/  DADD R12, R12, R28 ;  /* 0x000000000c0c7229 */ /* 0x001fe2000000001c */
[----:B------:R-:W0:Y:S07]  /*05e0*/  I2F.F64 R14, R9 ;  /* 0x00000009000e7312 */ /* 0x000e2e0000201c00 */
[----:B-1----:R-:W-:Y:S01]  /*05f0*/  DADD R12, R12, R22 ;  /* 0x000000000c0c7229 */ /* 0x002fe20000000016 */
[----:B------:R-:W1:Y:S07]  /*0600*/  I2F.F64 R26, R8 ;  /* 0x00000008001a7312 */ /* 0x000e6e0000201c00 */
[----:B0-----:R-:W-:-:S02]  /*0610*/  DADD R14, R12, R14 ;  /* 0x000000000c0e7229 */ /* 0x001fc4000000000e */
[----:B------:R-:W0:Y:S06]  /*0620*/  I2F.F64 R12, R7 ;  /* 0x00000007000c7312 */ /* 0x000e2c0000201c00 */
[----:B-1----:R-:W-:Y:S02]  /*0630*/  DADD R14, R14, R26 ;  /* 0x000000000e0e7229 */ /* 0x002fe4000000001a */
[----:B------:R-:W1:Y:S06]  /*0640*/  I2F.F64 R24, R6 ;  /* 0x0000000600187312 */ /* 0x000e6c0000201c00 */
[----:B0-----:R-:W-:-:S02]  /*0650*/  DADD R12, R14, R12 ;  /* 0x000000000e0c7229 */ /* 0x001fc4000000000c */
[----:B------:R-:W0:Y:S06]  /*0660*/  I2F.F64 R14, R5 ;  /* 0x00000005000e7312 */ /* 0x000e2c0000201c00 */
[----:B-1----:R-:W-:Y:S02]  /*0670*/  DADD R12, R12, R24 ;  /* 0x000000000c0c7229 */ /* 0x002fe40000000018 */
[----:B------:R-:W1:Y:S06]  /*0680*/  I2F.F64 R22, R4 ;  /* 0x0000000400167312 */ /* 0x000e6c0000201c00 */
[----:B0-----:R-:W-:-:S02]  /*0690*/  DADD R12, R12, R14 ;  /* 0x000000000c0c7229 */ /* 0x001fc4000000000e */
[----:B------:R-:W0:Y:S06]  /*06a0*/  I2F.F64 R20, R20 ;  /* 0x0000001400147312 */ /* 0x000e2c0000201c00 */
[----:B-1----:R-:W-:Y:S02]  /*06b0*/  DADD R12, R12, R22 ;  /* 0x000000000c0c7229 */ /* 0x002fe40000000016 */
[----:B----4-:R-:W1:Y:S06]  /*06c0*/  I2F.F64 R18, R18 ;  /* 0x0000001200127312 */ /* 0x010e6c0000201c00 */
[----:B0-----:R-:W-:-:S02]  /*06d0*/  DADD R12, R12, R20 ;  /* 0x000000000c0c7229 */ /* 0x001fc40000000014 */
[----:B---3--:R-:W0:Y:S01]  /*06e0*/  I2F.F64 R8, R16 ;  /* 0x0000001000087312 */ /* 0x008e220000201c00 */
[----:B------:R-:W-:-:S05]  /*06f0*/  UIADD3 UR9, UPT, UPT, UR9, 0x10, URZ ;  /* 0x0000001009097890 */ /* 0x000fca000fffe0ff */
[----:B-1----:R-:W-:Y:S01]  /*0700*/  DADD R12, R12, R18 ;  /* 0x000000000c0c7229 */ /* 0x002fe20000000012 */
[----:B------:R-:W-:Y:S01]  /*0710*/  UISETP.NE.AND UP1, UPT, UR9, URZ, UPT ;  /* 0x000000ff0900728c */ /* 0x000fe2000bf25270 */
[----:B------:R-:W-:-:S06]  /*0720*/  IADD3 R10, P0, PT, R10, 0x80, RZ ;  /* 0x000000800a0a7810 */ /* 0x000fcc0007f1e0ff */
[----:B0-----:R-:W-:Y:S01]  /*0730*/  DADD R12, R12, R8 ;  /* 0x000000000c0c7229 */ /* 0x001fe20000000008 */
[----:B------:R-:W-:Y:S01]  /*0740*/  IADD3.X R11, PT, PT, RZ, R11, RZ, P0, !PT ;  /* 0x0000000bff0b7210 */ /* 0x000fe200007fe4ff */
[----:B--2---:R-:W0:Y:S06]  /*0750*/  I2F.F64 R6, R17 ;  /* 0x0000001100067312 */ /* 0x004e2c0000201c00 */
[----:B0-----:R-:W-:Y:S01]  /*0760*/  DADD R12, R12, R6 ;  /* 0x000000000c0c7229 */ /* 0x001fe20000000006 */
[----:B------:R-:W-:Y:S10]  /*0770*/  BRA.U UP1, `(.L_x_42) ;  /* 0xfffffff901ac7547 */ /* 0x000ff4000b83ffff */
.L_x_41:
[----:B------:R-:W-:Y:S05]  /*0780*/  BRA.U !UP0, `(.L_x_43) ;  /* 0x00000005086c7547 */ /* 0x000fea000b800000 */
[----:B------:R-:W-:Y:S02]  /*0790*/  UISETP.GE.U32.AND UP0, UPT, UR7, 0x8, UPT ;  /* 0x000000080700788c */ /* 0x000fe4000bf06070 */
[----:B------:R-:W-:-:S04]  /*07a0*/  ULOP3.LUT UR5, UR6, 0x7, URZ, 0xc0, !UPT ;  /* 0x0000000706057892 */ /* 0x000fc8000f8ec0ff */
[----:B------:R-:W-:-:S03]  /*07b0*/  UISETP.NE.AND UP1, UPT, UR5, URZ, UPT ;  /* 0x000000ff0500728c */ /* 0x000fc6000bf25270 */
[----:B------:R-:W-:Y:S08]  /*07c0*/  BRA.U !UP0, `(.L_x_44) ;  /* 0x0000000108ac7547 */ /* 0x000ff0000b800000 */
[----:B------:R-:W0:Y:S02]  /*07d0*/  LDC.64 R20, c[0x0][0x388] ;  /* 0x0000e200ff147b82 */ /* 0x000e240000000a00 */
[----:B0-----:R-:W-:-:S05]  /*07e0*/  IMAD.WIDE.U32 R20, R2, 0x8, R20 ;  /* 0x0000000802147825 */ /* 0x001fca00078e0014 */
[----:B------:R-:W2:Y:S04]  /*07f0*/  LDG.E.64 R18, desc[UR10][R20.64] ;  /* 0x0000000a14127981 */ /* 0x000ea8000c1e1b00 */
[----:B------:R-:W3:Y:S04]  /*0800*/  LDG.E.64 R24, desc[UR10][R20.64+0x8] ;  /* 0x0000080a14187981 */ /* 0x000ee8000c1e1b00 */
[----:B------:R-:W4:Y:S04]  /*0810*/  LDG.E.64 R16, desc[UR10][R20.64+0x10] ;  /* 0x0000100a14107981 */ /* 0x000f28000c1e1b00 */
[----:B------:R-:W5:Y:S04]  /*0820*/  LDG.E.64 R14, desc[UR10][R20.64+0x18] ;  /* 0x0000180a140e7981 */ /* 0x000f68000c1e1b00 */
[----:B------:R-:W5:Y:S04]  /*0830*/  LDG.E.64 R10, desc[UR10][R20.64+0x20] ;  /* 0x0000200a140a7981 */ /* 0x000f68000c1e1b00 */
[----:B------:R-:W5:Y:S04]  /*0840*/  LDG.E.64 R8, desc[UR10][R20.64+0x28] ;  /* 0x0000280a14087981 */ /* 0x000f68000c1e1b00 */
[----:B------:R-:W5:Y:S04]  /*0850*/  LDG.E.64 R6, desc[UR10][R20.64+0x30] ;  /* 0x0000300a14067981 */ /* 0x000f68000c1e1b00 */
[----:B------:R-:W5:Y:S01]  /*0860*/  LDG.E.64 R4, desc[UR10][R20.64+0x38] ;  /* 0x0000380a14047981 */ /* 0x000f62000c1e1b00 */
[----:B--2---:R-:W-:-:S05]  /*0870*/  IMAD.WIDE R22, R0, 0x4, R18 ;  /* 0x0000000400167825 */ /* 0x004fca00078e0212 */
[----:B------:R-:W2:Y:S01]  /*0880*/  LDG.E R3, desc[UR10][R22.64] ;  /* 0x0000000a16037981 */ /* 0x000ea2000c1e1900 */
[----:B---3--:R-:W-:-:S04]  /*0890*/  IMAD.WIDE R18, R0, 0x4, R24 ;  /* 0x0000000400127825 */ /* 0x008fc800078e0218 */
[C---:B----4-:R-:W-:Y:S02]  /*08a0*/  IMAD.WIDE R16, R0.reuse, 0x4, R16 ;  /* 0x0000000400107825 */ /* 0x050fe400078e0210 */
[----:B------:R-:W3:Y:S02]  /*08b0*/  LDG.E R18, desc[UR10][R18.64] ;  /* 0x0000000a12127981 */ /* 0x000ee4000c1e1900 */
[C---:B-----5:R-:W-:Y:S02]  /*08c0*/  IMAD.WIDE R14, R0.reuse, 0x4, R14 ;  /* 0x00000004000e7825 */ /* 0x060fe400078e020e */
[----:B------:R-:W4:Y:S02]  /*08d0*/  LDG.E R16, desc[UR10][R16.64] ;  /* 0x0000000a10107981 */ /* 0x000f24000c1e1900 */
[C---:B------:R-:W-:Y:S02]  /*08e0*/  IMAD.WIDE R10, R0.reuse, 0x4, R10 ;  /* 0x00000004000a7825 */ /* 0x040fe400078e020a */
[----:B------:R-:W5:Y:S02]  /*08f0*/  LDG.E R14, desc[UR10][R14.64] ;  /* 0x0000000a0e0e7981 */ /* 0x000f64000c1e1900 */
[----:B------:R-:W-:-:S02]  /*0900*/  IMAD.WIDE R8, R0, 0x4, R8 ;  /* 0x0000000400087825 */ /* 0x000fc400078e0208 */
[----:B------:R-:W5:Y:S02]  /*0910*/  LDG.E R10, desc[UR10][R10.64] ;  /* 0x0000000a0a0a7981 */ /* 0x000f64000c1e1900 */
[C---:B------:R-:W-:Y:S02]  /*0920*/  IMAD.WIDE R6, R0.reuse, 0x4, R6 ;  /* 0x0000000400067825 */ /* 0x040fe400078e0206 */
[----:B------:R-:W5:Y:S02]  /*0930*/  LDG.E R8, desc[UR10][R8.64] ;  /* 0x0000000a08087981 */ /* 0x000f64000c1e1900 */
[----:B------:R-:W-:Y:S02]  /*0940*/  IMAD.WIDE R4, R0, 0x4, R4 ;  /* 0x0000000400047825 */ /* 0x000fe400078e0204 */
[----:B------:R-:W5:Y:S04]  /*0950*/  LDG.E R6, desc[UR10][R6.64] ;  /* 0x0000000a06067981 */ /* 0x000f68000c1e1900 */
[----:B------:R-:W5:Y:S01]  /*0960*/  LDG.E R4, desc[UR10][R4.64] ;  /* 0x0000000a04047981 */ /* 0x000f62000c1e1900 */
[----:B------:R-:W-:Y:S01]  /*0970*/  IADD3 R2, PT, PT, R2, 0x8, RZ ;  /* 0x0000000802027810 */ /* 0x000fe20007ffe0ff */
[----:B--2---:R-:W0:Y:S08]  /*0980*/  I2F.F64 R20, R3 ;  /* 0x0000000300147312 */ /* 0x004e300000201c00 */
[----:B---3--:R-:W1:Y:S01]  /*0990*/  I2F.F64 R18, R18 ;  /* 0x0000001200127312 */ /* 0x008e620000201c00 */
[----:B0-----:R-:W-:-:S07]  /*09a0*/  DADD R20, R12, R20 ;  /* 0x000000000c147229 */ /* 0x001fce0000000014 */
[----:B----4-:R-:W0:Y:S01]  /*09b0*/  I2F.F64 R16, R16 ;  /* 0x0000001000107312 */ /* 0x010e220000201c00 */
[----:B-1----:R-:W-:-:S07]  /*09c0*/  DADD R20, R20, R18 ;  /* 0x0000000014147229 */ /* 0x002fce0000000012 */
[----:B-----5:R-:W1:Y:S01]  /*09d0*/  I2F.F64 R14, R14 ;  /* 0x0000000e000e7312 */ /* 0x020e620000201c00 */
[----:B0-----:R-:W-:-:S07]  /*09e0*/  DADD R20, R20, R16 ;  /* 0x0000000014147229 */ /* 0x001fce0000000010 */
[----:B------:R-:W0:Y:S01]  /*09f0*/  I2F.F64 R10, R10 ;  /* 0x0000000a000a7312 */ /* 0x000e220000201c00 */
[----:B-1----:R-:W-:-:S07]  /*0a00*/  DADD R20, R20, R14 ;  /* 0x0000000014147229 */ /* 0x002fce000000000e */
[----:B------:R-:W1:Y:S01]  /*0a10*/  I2F.F64 R8, R8 ;  /* 0x0000000800087312 */ /* 0x000e620000201c00 */
[----:B0-----:R-:W-:-:S07]  /*0a20*/  DADD R20, R20, R10 ;  /* 0x0000000014147229 */ /* 0x001fce000000000a */
[----:B------:R-:W0:Y:S01]  /*0a30*/  I2F.F64 R6, R6 ;  /* 0x0000000600067312 */ /* 0x000e220000201c00 */
[----:B-1----:R-:W-:-:S07]  /*0a40*/  DADD R20, R20, R8 ;  /* 0x0000000014147229 */ /* 0x002fce0000000008 */
[----:B------:R-:W1:Y:S01]  /*0a50*/  I2F.F64 R4, R4 ;  /* 0x0000000400047312 */ /* 0x000e620000201c00 */
[----:B0-----:R-:W-:-:S08]  /*0a60*/  DADD R20, R20, R6 ;  /* 0x0000000014147229 */ /* 0x001fd00000000006 */
[----:B-1----:R-:W-:-:S11]  /*0a70*/  DADD R12, R20, R4 ;  /* 0x00000000140c7229 */ /* 0x002fd60000000004 */
.L_x_44:
        /* <DEDUP_REMOVED lines=10> */
[----:B------:R-:W5:Y:S01]  /*0b20*/  LDG.E.64 R18, desc[UR10][R4.64+0x18] ;  /* 0x0000180a04127981 */ /* 0x000f62000c1e1b00 */
[----:B--2---:R-:W-:-:S04]  /*0b30*/  IMAD.WIDE R6, R0, 0x4, R6 ;  /* 0x0000000400067825 */ /* 0x004fc800078e0206 */
[C---:B---3--:R-:W-:Y:S02]  /*0b40*/  IMAD.WIDE R10, R0.reuse, 0x4, R8 ;  /* 0x00000004000a7825 */ /* 0x048fe400078e0208 */
[----:B------:R-:W2:Y:S02]  /*0b50*/  LDG.E R6, desc[UR10][R6.64] ;  /* 0x0000000a06067981 */ /* 0x000ea4000c1e1900 */
[C---:B----4-:R-:W-:Y:S02]  /*0b60*/  IMAD.WIDE R16, R0.reuse, 0x4, R14 ;  /* 0x0000000400107825 */ /* 0x050fe400078e020e */
[----:B------:R-:W3:Y:S02]  /*0b70*/  LDG.E R10, desc[UR10][R10.64] ;  /* 0x0000000a0a0a7981 */ /* 0x000ee4000c1e1900 */
[----:B-----5:R-:W-:Y:S02]  /*0b80*/  IMAD.WIDE R18, R0, 0x4, R18 ;  /* 0x0000000400127825 */ /* 0x020fe400078e0212 */
[----:B------:R-:W4:Y:S04]  /*0b90*/  LDG.E R16, desc[UR10][R16.64] ;  /* 0x0000000a10107981 */ /* 0x000f28000c1e1900 */
        /* <DEDUP_REMOVED lines=8> */
[----:B0-----:R-:W-:-:S08]  /*0c20*/  DADD R4, R8, R4 ;  /* 0x0000000008047229 */ /* 0x001fd00000000004 */
[----:B-1----:R-:W-:-:S11]  /*0c30*/  DADD R12, R4, R12 ;  /* 0x00000000040c7229 */ /* 0x002fd6000000000c */
.L_x_45:
[----:B------:R-:W-:Y:S05]  /*0c40*/  BRA.U !UP1, `(.L_x_43) ;  /* 0x00000001093c7547 */ /* 0x000fea000b800000 */
[----:B------:R-:W0:Y:S01]  /*0c50*/  LDC.64 R4, c[0x0][0x388] ;  /* 0x0000e200ff047b82 */ /* 0x000e220000000a00 */
[----:B------:R-:W-:Y:S01]  /*0c60*/  UIADD3 UR4, UPT, UPT, -UR4, URZ, URZ ;  /* 0x000000ff04047290 */ /* 0x000fe2000fffe1ff */
[----:B0-----:R-:W-:-:S03]  /*0c70*/  IMAD.WIDE.U32 R2, R2, 0x8, R4 ;  /* 0x0000000802027825 */ /* 0x001fc600078e0004 */
[----:B------:R-:W-:Y:S02]  /*0c80*/  MOV R6, R2 ;  /* 0x0000000200067202 */ /* 0x000fe40000000f00 */
[----:B------:R-:W-:-:S07]  /*0c90*/  MOV R7, R3 ;  /* 0x0000000300077202 */ /* 0x000fce0000000f00 */
.L_x_46:
[----:B------:R-:W2:Y:S02]  /*0ca0*/  LDG.E.64 R2, desc[UR10][R6.64] ;  /* 0x0000000a06027981 */ /* 0x000ea4000c1e1b00 */
[----:B--2---:R-:W-:-:S06]  /*0cb0*/  IMAD.WIDE R2, R0, 0x4, R2 ;  /* 0x0000000400027825 */ /* 0x004fcc00078e0202 */
[----:B------:R-:W2:Y:S01]  /*0cc0*/  LDG.E R2, desc[UR10][R2.64] ;  /* 0x0000000a02027981 */ /* 0x000ea2000c1e1900 */
[----:B------:R-:W-:Y:S01]  /*0cd0*/  UIADD3 UR4, UPT, UPT, UR4, 0x1, URZ ;  /* 0x0000000104047890 */ /* 0x000fe2000fffe0ff */
[----:B------:R-:W-:-:S03]  /*0ce0*/  IADD3 R6, P0, PT, R6, 0x8, RZ ;  /* 0x0000000806067810 */ /* 0x000fc60007f1e0ff */
[----:B------:R-:W-:Y:S01]  /*0cf0*/  UISETP.NE.AND UP0, UPT, UR4, URZ, UPT ;  /* 0x000000ff0400728c */ /* 0x000fe2000bf05270 */
[----:B------:R-:W-:Y:S01]  /*0d00*/  IADD3.X R7, PT, PT, RZ, R7, RZ, P0, !PT ;  /* 0x00000007ff077210 */ /* 0x000fe200007fe4ff */
[----:B--2---:R-:W0:Y:S02]  /*0d10*/  I2F.F64 R4, R2 ;  /* 0x0000000200047312 */ /* 0x004e240000201c00 */
[----:B0-----:R-:W-:-:S05]  /*0d20*/  DADD R12, R4, R12 ;  /* 0x00000000040c7229 */ /* 0x001fca000000000c */
[----:B------:R-:W-:Y:S06]  /*0d30*/  BRA.U UP0, `(.L_x_46) ;  /* 0xfffffffd00d87547 */ /* 0x000fec000b83ffff */
.L_x_43:
[----:B------:R-:W-:-:S10]  /*0d40*/  DADD R12, R12, R12 ;  /* 0x000000000c0c7229 */ /* 0x000fd4000000000c */
[----:B------:R0:W1:Y:S02]  /*0d50*/  F2F.F32.F64 R13, R12 ;  /* 0x0000000c000d7310 */ /* 0x0000640000301000 */
.L_x_40:
[----:B------:R-:W2:Y:S02]  /*0d60*/  LDC.64 R2, c[0x0][0x380] ;  /* 0x0000e000ff027b82 */ /* 0x000ea40000000a00 */
[----:B--2---:R-:W-:-:S05]  /*0d70*/  IMAD.WIDE R2, R0, 0x4, R2 ;  /* 0x0000000400027825 */ /* 0x004fca00078e0202 */
[----:B-1----:R-:W-:Y:S01]  /*0d80*/  STG.E desc[UR10][R2.64], R13 ;  /* 0x0000000d02007986 */ /* 0x002fe2000c10190a */
[----:B------:R-:W-:Y:S05]  /*0d90*/  EXIT ;  /* 0x000000000000794d */ /* 0x000fea0003800000 */
.L_x_47:
        /* <DEDUP_REMOVED lines=14> */
.L_x_54:


//--------------------- .nv.global.init           --------------------------
	.section	.nv.global.init,"aw",@progbits
.nv.global.init:
	.type		$str$1,@object
	.size		$str$1,($str - $str$1)
$str$1:
        /*0000*/ 	.byte	0x42, 0x4c, 0x4b, 0x28, 0x25, 0x64, 0x2c, 0x25, 0x64, 0x29, 0x2c, 0x20, 0x54, 0x48, 0x28, 0x25
        /*0010*/ 	.byte	0x64, 0x2c, 0x25, 0x64, 0x29, 0x0a, 0x00
	.type		$str,@object
	.size		$str,(.L_0 - $str)
$str:
        /*0017*/ 	.byte	0x74, 0x6d, 0x70, 0x3d, 0x25, 0x64, 0x20, 0x73, 0x75, 0x6d, 0x57, 0x65, 0x69, 0x67, 0x68, 0x74
        /*0027*/ 	.byte	0x73, 0x43, 0x3d, 0x25, 0x66, 0x20, 0x77, 0x69, 0x64, 0x74, 0x68, 0x3d, 0x25, 0x64, 0x0a, 0x00
.L_0:


//--------------------- .nv.shared.reserved.0     --------------------------
	.section	.nv.shared.reserved.0,"aw",@nobits
	.weak		__nv_reservedSMEM_offset_0_alias
	.size		__nv_reservedSMEM_offset_0_alias, 0, 64
	.other		__nv_reservedSMEM_offset_0_alias,@"STO_CUDA_RESERVED_SHARED STV_DEFAULT"
__nv_reservedSMEM_offset_0_alias:
	.zero		0
	.zero		64


//--------------------- .nv.constant0._Z14KtransformGrayPKiS0_PiPKfii --------------------------
	.section	.nv.constant0._Z14KtransformGrayPKiS0_PiPKfii,"a",@progbits
	.sectionflags	@""
	.align	4
.nv.constant0._Z14KtransformGrayPKiS0_PiPKfii:
	.zero		936


//--------------------- .nv.constant0._Z8Ksmooth2Pfii --------------------------
	.section	.nv.constant0._Z8Ksmooth2Pfii,"a",@progbits
	.sectionflags	@""
	.align	4
.nv.constant0._Z8Ksmooth2Pfii:
	.zero		912


//--------------------- .nv.constant0._Z8Ksmooth1PfPiPKfiii --------------------------
	.section	.nv.constant0._Z8Ksmooth1PfPiPKfiii,"a",@progbits
	.sectionflags	@""
	.align	4
.nv.constant0._Z8Ksmooth1PfPiPKfiii:
	.zero		932


//--------------------- .nv.constant0._Z5KmultPiPfS_ii --------------------------
	.section	.nv.constant0._Z5KmultPiPfS_ii,"a",@progbits
	.sectionflags	@""
	.align	4
.nv.constant0._Z5KmultPiPfS_ii:
	.zero		928


//--------------------- .nv.constant0._Z7KsumallPfPPiiii --------------------------
	.section	.nv.constant0._Z7KsumallPfPPiiii,"a",@progbits
	.sectionflags	@""
	.align	4
.nv.constant0._Z7KsumallPfPPiiii:
	.zero		924


//--------------------- SYMBOLS --------------------------

	.type		.nv.reservedSmem.offset0,@object
	.size		.nv.reservedSmem.offset0,0x4
	.type		vprintf,@function
